	.target	sm_90a

	.elftype	@"ET_EXEC"


//--------------------- .note.nv.tkinfo           --------------------------
	.section	.note.nv.tkinfo,"",@"SHT_NOTE"
	.sectionflags	@"SHF_NOTE_NV_TKINFO"
	.tkinfo
        /*0018*/ 	.word	0x00000002
        /*0030*/ 	.string	""
        /*0030*/ 	.string	"ptxas"
        /*0030*/ 	.string	"Cuda compilation tools, release 13.0, V13.0.88"
        /*0030*/ 	.string	"Build cuda_13.0.r13.0/compiler.36424714_0"
        /*0030*/ 	.string	"-arch sm_90a -m 64 "



//--------------------- .note.nv.cuinfo           --------------------------
	.section	.note.nv.cuinfo,"",@"SHT_NOTE"
	.sectionflags	@"SHF_NOTE_NV_CUINFO"
        /*0018*/ 	.short	0x0002
        /*001a*/ 	.short	0x005a
        /*001c*/ 	.short	0x0082
	.zero		2


//--------------------- .nv.info                  --------------------------
	.section	.nv.info,"",@"SHT_CUDA_INFO"
	.align	4


	//----- nvinfo : EIATTR_REGCOUNT
	.align		4
        /*0000*/ 	.byte	0x04, 0x2f
        /*0002*/ 	.short	(.L_12 - .L_11)
	.align		4
.L_11:
        /*0004*/ 	.word	index@(_ZN7cutlass13device_kernelINS_4conv6kernel13ConvUniversalINS1_16ConvProblemShapeILNS1_8OperatorE2ELi3EEENS1_10collective14CollectiveConvINS1_46MainloopSm90TmaGmmaWarpSpecializedImplicitGemmILS5_2ELi14ELi3EN4cute5tupleIJNSA_1CILi1EEESD_SD_EEENS1_36KernelImplicitTmaWarpSpecializedSm90ELi1EEENSB_IJNSC_ILi64EEENSB_IJSH_EEESI_EEENS_6half_tESK_NSA_8TiledMMAINSA_8MMA_AtomIJNSA_4SM904GMMA25MMA_64x64x16_F32F16F16_SSILNSO_5MajorE1ELSQ_1ELNSO_7ScaleInE1ELSR_1EEEEEENSA_6LayoutISE_NSB_IJNSC_ILi0EEESV_SV_EEEEENSB_IJNSA_10UnderscoreESY_SY_EEEEENS7_6detail26Sm90ImplicitGemmTileTraitsINSA_13SM90_TMA_LOADENSA_14ComposedLayoutINSA_7SwizzleILi3ELi4ELi3EEENSA_18smem_ptr_flag_bitsILi16EEENSU_INSB_IJNSB_IJSH_SD_EEENSB_IJNSC_ILi8EEES1A_EEENSB_IJSD_NSC_ILi14EEEEEEEEENSB_IJNSB_IJSD_SV_EEENSB_IJSH_NSC_ILi512EEEEEENSB_IJSV_NSC_ILi4096EEEEEEEEEEEEEvEENS12_INSA_20SM90_TMA_LOAD_IM2COLES1M_vEEEENS_8epilogue10collective6detail29Sm90TmaWarpSpecializedAdapterINS1S_15DefaultEpilogueISK_NSB_IJlNSB_IJSD_lllEEESV_EEES1X_NS1R_6thread17LinearCombinationISK_Li1EffLNS1Y_9ScaleType4KindE0ELNS_15FloatRoundStyleE2ESK_EENS_4gemm15EpilogueDefaultEEEEEvvEEEEvNT_6ParamsE)
        /*0008*/ 	.word	0x00000046


	//----- nvinfo : EIATTR_FRAME_SIZE
	.align		4
.L_12:
        /*000c*/ 	.byte	0x04, 0x11
        /*000e*/ 	.short	(.L_14 - .L_13)
	.align		4
.L_13:
        /*0010*/ 	.word	index@(_ZN7cutlass13device_kernelINS_4conv6kernel13ConvUniversalINS1_16ConvProblemShapeILNS1_8OperatorE2ELi3EEENS1_10collective14CollectiveConvINS1_46MainloopSm90TmaGmmaWarpSpecializedImplicitGemmILS5_2ELi14ELi3EN4cute5tupleIJNSA_1CILi1EEESD_SD_EEENS1_36KernelImplicitTmaWarpSpecializedSm90ELi1EEENSB_IJNSC_ILi64EEENSB_IJSH_EEESI_EEENS_6half_tESK_NSA_8TiledMMAINSA_8MMA_AtomIJNSA_4SM904GMMA25MMA_64x64x16_F32F16F16_SSILNSO_5MajorE1ELSQ_1ELNSO_7ScaleInE1ELSR_1EEEEEENSA_6LayoutISE_NSB_IJNSC_ILi0EEESV_SV_EEEEENSB_IJNSA_10UnderscoreESY_SY_EEEEENS7_6detail26Sm90ImplicitGemmTileTraitsINSA_13SM90_TMA_LOADENSA_14ComposedLayoutINSA_7SwizzleILi3ELi4ELi3EEENSA_18smem_ptr_flag_bitsILi16EEENSU_INSB_IJNSB_IJSH_SD_EEENSB_IJNSC_ILi8EEES1A_EEENSB_IJSD_NSC_ILi14EEEEEEEEENSB_IJNSB_IJSD_SV_EEENSB_IJSH_NSC_ILi512EEEEEENSB_IJSV_NSC_ILi4096EEEEEEEEEEEEEvEENS12_INSA_20SM90_TMA_LOAD_IM2COLES1M_vEEEENS_8epilogue10collective6detail29Sm90TmaWarpSpecializedAdapterINS1S_15DefaultEpilogueISK_NSB_IJlNSB_IJSD_lllEEESV_EEES1X_NS1R_6thread17LinearCombinationISK_Li1EffLNS1Y_9ScaleType4KindE0ELNS_15FloatRoundStyleE2ESK_EENS_4gemm15EpilogueDefaultEEEEEvvEEEEvNT_6ParamsE)
        /*0014*/ 	.word	0x00000000


	//----- nvinfo : EIATTR_MIN_STACK_SIZE
	.align		4
.L_14:
        /*0018*/ 	.byte	0x04, 0x12
        /*001a*/ 	.short	(.L_16 - .L_15)
	.align		4
.L_15:
        /*001c*/ 	.word	index@(_ZN7cutlass13device_kernelINS_4conv6kernel13ConvUniversalINS1_16ConvProblemShapeILNS1_8OperatorE2ELi3EEENS1_10collective14CollectiveConvINS1_46MainloopSm90TmaGmmaWarpSpecializedImplicitGemmILS5_2ELi14ELi3EN4cute5tupleIJNSA_1CILi1EEESD_SD_EEENS1_36KernelImplicitTmaWarpSpecializedSm90ELi1EEENSB_IJNSC_ILi64EEENSB_IJSH_EEESI_EEENS_6half_tESK_NSA_8TiledMMAINSA_8MMA_AtomIJNSA_4SM904GMMA25MMA_64x64x16_F32F16F16_SSILNSO_5MajorE1ELSQ_1ELNSO_7ScaleInE1ELSR_1EEEEEENSA_6LayoutISE_NSB_IJNSC_ILi0EEESV_SV_EEEEENSB_IJNSA_10UnderscoreESY_SY_EEEEENS7_6detail26Sm90ImplicitGemmTileTraitsINSA_13SM90_TMA_LOADENSA_14ComposedLayoutINSA_7SwizzleILi3ELi4ELi3EEENSA_18smem_ptr_flag_bitsILi16EEENSU_INSB_IJNSB_IJSH_SD_EEENSB_IJNSC_ILi8EEES1A_EEENSB_IJSD_NSC_ILi14EEEEEEEEENSB_IJNSB_IJSD_SV_EEENSB_IJSH_NSC_ILi512EEEEEENSB_IJSV_NSC_ILi4096EEEEEEEEEEEEEvEENS12_INSA_20SM90_TMA_LOAD_IM2COLES1M_vEEEENS_8epilogue10collective6detail29Sm90TmaWarpSpecializedAdapterINS1S_15DefaultEpilogueISK_NSB_IJlNSB_IJSD_lllEEESV_EEES1X_NS1R_6thread17LinearCombinationISK_Li1EffLNS1Y_9ScaleType4KindE0ELNS_15FloatRoundStyleE2ESK_EENS_4gemm15EpilogueDefaultEEEEEvvEEEEvNT_6ParamsE)
        /*0020*/ 	.word	0x00000000
.L_16:


//--------------------- .nv.compat                --------------------------
	.section	.nv.compat,"",@"SHT_CUDA_COMPAT_INFO"
	.align	4
        /*0000*/ 	.byte	0x02, 0x09, 0x01, 0x00, 0x02, 0x02, 0x04, 0x00, 0x02, 0x05, 0x05, 0x00, 0x03, 0x07, 0x01, 0x01
        /*0010*/ 	.byte	0x02, 0x03, 0x01, 0x00, 0x02, 0x06, 0x01, 0x00, 0x04, 0x0b, 0x08, 0x00, 0x00, 0x00, 0x00, 0x00
        /*0020*/ 	.byte	0x00, 0x00, 0x00, 0x00


//--------------------- .nv.info._ZN7cutlass13device_kernelINS_4conv6kernel13ConvUniversalINS1_16ConvProblemShapeILNS1_8OperatorE2ELi3EEENS1_10collective14CollectiveConvINS1_46MainloopSm90TmaGmmaWarpSpecializedImplicitGemmILS5_2ELi14ELi3EN4cute5tupleIJNSA_1CILi1EEESD_SD_EEENS1_36KernelImplicitTmaWarpSpecializedSm90ELi1EEENSB_IJNSC_ILi64EEENSB_IJSH_EEESI_EEENS_6half_tESK_NSA_8TiledMMAINSA_8MMA_AtomIJNSA_4SM904GMMA25MMA_64x64x16_F32F16F16_SSILNSO_5MajorE1ELSQ_1ELNSO_7ScaleInE1ELSR_1EEEEEENSA_6LayoutISE_NSB_IJNSC_ILi0EEESV_SV_EEEEENSB_IJNSA_10UnderscoreESY_SY_EEEEENS7_6detail26Sm90ImplicitGemmTileTraitsINSA_13SM90_TMA_LOADENSA_14ComposedLayoutINSA_7SwizzleILi3ELi4ELi3EEENSA_18smem_ptr_flag_bitsILi16EEENSU_INSB_IJNSB_IJSH_SD_EEENSB_IJNSC_ILi8EEES1A_EEENSB_IJSD_NSC_ILi14EEEEEEEEENSB_IJNSB_IJSD_SV_EEENSB_IJSH_NSC_ILi512EEEEEENSB_IJSV_NSC_ILi4096EEEEEEEEEEEEEvEENS12_INSA_20SM90_TMA_LOAD_IM2COLES1M_vEEEENS_8epilogue10collective6detail29Sm90TmaWarpSpecializedAdapterINS1S_15DefaultEpilogueISK_NSB_IJlNSB_IJSD_lllEEESV_EEES1X_NS1R_6thread17LinearCombinationISK_Li1EffLNS1Y_9ScaleType4KindE0ELNS_15FloatRoundStyleE2ESK_EENS_4gemm15EpilogueDefaultEEEEEvvEEEEvNT_6ParamsE --------------------------
	.section	.nv.info._ZN7cutlass13device_kernelINS_4conv6kernel13ConvUniversalINS1_16ConvProblemShapeILNS1_8OperatorE2ELi3EEENS1_10collective14CollectiveConvINS1_46MainloopSm90TmaGmmaWarpSpecializedImplicitGemmILS5_2ELi14ELi3EN4cute5tupleIJNSA_1CILi1EEESD_SD_EEENS1_36KernelImplicitTmaWarpSpecializedSm90ELi1EEENSB_IJNSC_ILi64EEENSB_IJSH_EEESI_EEENS_6half_tESK_NSA_8TiledMMAINSA_8MMA_AtomIJNSA_4SM904GMMA25MMA_64x64x16_F32F16F16_SSILNSO_5MajorE1ELSQ_1ELNSO_7ScaleInE1ELSR_1EEEEEENSA_6LayoutISE_NSB_IJNSC_ILi0EEESV_SV_EEEEENSB_IJNSA_10UnderscoreESY_SY_EEEEENS7_6detail26Sm90ImplicitGemmTileTraitsINSA_13SM90_TMA_LOADENSA_14ComposedLayoutINSA_7SwizzleILi3ELi4ELi3EEENSA_18smem_ptr_flag_bitsILi16EEENSU_INSB_IJNSB_IJSH_SD_EEENSB_IJNSC_ILi8EEES1A_EEENSB_IJSD_NSC_ILi14EEEEEEEEENSB_IJNSB_IJSD_SV_EEENSB_IJSH_NSC_ILi512EEEEEENSB_IJSV_NSC_ILi4096EEEEEEEEEEEEEvEENS12_INSA_20SM90_TMA_LOAD_IM2COLES1M_vEEEENS_8epilogue10collective6detail29Sm90TmaWarpSpecializedAdapterINS1S_15DefaultEpilogueISK_NSB_IJlNSB_IJSD_lllEEESV_EEES1X_NS1R_6thread17LinearCombinationISK_Li1EffLNS1Y_9ScaleType4KindE0ELNS_15FloatRoundStyleE2ESK_EENS_4gemm15EpilogueDefaultEEEEEvvEEEEvNT_6ParamsE,"",@"SHT_CUDA_INFO"
	.sectionflags	@""
	.align	4


	//----- nvinfo : EIATTR_CUDA_API_VERSION
	.align		4
        /*0000*/ 	.byte	0x04, 0x37
        /*0002*/ 	.short	(.L_18 - .L_17)
.L_17:
        /*0004*/ 	.word	0x00000082


	//----- nvinfo : EIATTR_KPARAM_INFO
	.align		4
.L_18:
        /*0008*/ 	.byte	0x04, 0x17
        /*000a*/ 	.short	(.L_20 - .L_19)
.L_19:
        /*000c*/ 	.word	0x00000000
        /*0010*/ 	.short	0x0000
        /*0012*/ 	.short	0x0070
        /*0014*/ 	.byte	0x00, 0xf0, 0x01, 0x10


	//----- nvinfo : EIATTR_SPARSE_MMA_MASK
	.align		4
.L_20:
        /*0018*/ 	.byte	0x03, 0x50
        /*001a*/ 	.short	0x0000


	//----- nvinfo : EIATTR_MAXREG_COUNT
	.align		4
        /*001c*/ 	.byte	0x03, 0x1b
        /*001e*/ 	.short	0x00ff


	//----- nvinfo : EIATTR_NUM_BARRIERS
	.align		4
        /*0020*/ 	.byte	0x02, 0x4c
        /*0022*/ 	.byte	0x01
	.zero		1


	//----- nvinfo : EIATTR_MERCURY_ISA_VERSION
	.align		4
        /*0024*/ 	.byte	0x03, 0x5f
        /*0026*/ 	.short	0x0101


	//----- nvinfo : EIATTR_COOP_GROUP_MASK_REGIDS
	.align		4
        /*0028*/ 	.byte	0x04, 0x29
        /*002a*/ 	.short	(.L_22 - .L_21)


	//   ....[0]....
.L_21:
        /*002c*/ 	.word	0xffffffff


	//   ....[1]....
        /*0030*/ 	.word	0xffffffff


	//   ....[2]....
        /*0034*/ 	.word	0xffffffff


	//----- nvinfo : EIATTR_COOP_GROUP_INSTR_OFFSETS
	.align		4
.L_22:
        /*0038*/ 	.byte	0x04, 0x28
        /*003a*/ 	.short	(.L_24 - .L_23)


	//   ....[0]....
.L_23:
        /*003c*/ 	.word	0x00000060


	//   ....[1]....
        /*0040*/ 	.word	0x00000070


	//   ....[2]....
        /*0044*/ 	.word	0x00000130


	//----- nvinfo : EIATTR_MBARRIER_INSTR_OFFSETS
	.align		4
.L_24:
        /*0048*/ 	.byte	0x04, 0x39
        /*004a*/ 	.short	(.L_26 - .L_25)


	//   ....[0]....
.L_25:
        /*004c*/ 	.word	0x00000270
        /*0050*/ 	.word	0x000000ff
        /*0054*/ 	.word	0x00038000
        /*0058*/ 	.short	0x0100
        /*005a*/ 	.byte	0x08
	.zero		1


	//   ....[1]....
        /*005c*/ 	.word	0x00000280
        /*0060*/ 	.word	0x000000ff
        /*0064*/ 	.word	0x00038070
        /*0068*/ 	.short	0x0100
        /*006a*/ 	.byte	0x08
	.zero		1


	//   ....[2]....
        /*006c*/ 	.word	0x00000290
        /*0070*/ 	.word	0x000000ff
        /*0074*/ 	.word	0x00038008
        /*0078*/ 	.short	0x0100
        /*007a*/ 	.byte	0x08
	.zero		1


	//   ....[3]....
        /*007c*/ 	.word	0x000002a0
        /*0080*/ 	.word	0x000000ff
        /*0084*/ 	.word	0x00038078
        /*0088*/ 	.short	0x0100
        /*008a*/ 	.byte	0x08
	.zero		1


	//   ....[4]....
        /*008c*/ 	.word	0x000002b0
        /*0090*/ 	.word	0x000000ff
        /*0094*/ 	.word	0x00038010
        /*0098*/ 	.short	0x0100
        /*009a*/ 	.byte	0x08
	.zero		1


	//   ....[5]....
        /*009c*/ 	.word	0x000002c0
        /*00a0*/ 	.word	0x000000ff
        /*00a4*/ 	.word	0x00038080
        /*00a8*/ 	.short	0x0100
        /*00aa*/ 	.byte	0x08
	.zero		1


	//   ....[6]....
        /*00ac*/ 	.word	0x000002d0
        /*00b0*/ 	.word	0x000000ff
        /*00b4*/ 	.word	0x00038018
        /*00b8*/ 	.short	0x0100
        /*00ba*/ 	.byte	0x08
	.zero		1


	//   ....[7]....
        /*00bc*/ 	.word	0x000002e0
        /*00c0*/ 	.word	0x000000ff
        /*00c4*/ 	.word	0x00038088
        /*00c8*/ 	.short	0x0100
        /*00ca*/ 	.byte	0x08
	.zero		1


	//   ....[8]....
        /*00cc*/ 	.word	0x000002f0
        /*00d0*/ 	.word	0x000000ff
        /*00d4*/ 	.word	0x00038020
        /*00d8*/ 	.short	0x0100
        /*00da*/ 	.byte	0x08
	.zero		1


	//   ....[9]....
        /*00dc*/ 	.word	0x00000300
        /*00e0*/ 	.word	0x000000ff
        /*00e4*/ 	.word	0x00038090
        /*00e8*/ 	.short	0x0100
        /*00ea*/ 	.byte	0x08
	.zero		1


	//   ....[10]....
        /*00ec*/ 	.word	0x00000310
        /*00f0*/ 	.word	0x000000ff
        /*00f4*/ 	.word	0x00038028
        /*00f8*/ 	.short	0x0100
        /*00fa*/ 	.byte	0x08
	.zero		1


	//   ....[11]....
        /*00fc*/ 	.word	0x00000320
        /*0100*/ 	.word	0x000000ff
        /*0104*/ 	.word	0x00038098
        /*0108*/ 	.short	0x0100
        /*010a*/ 	.byte	0x08
	.zero		1


	//   ....[12]....
        /*010c*/ 	.word	0x00000330
        /*0110*/ 	.word	0x000000ff
        /*0114*/ 	.word	0x00038030
        /*0118*/ 	.short	0x0100
        /*011a*/ 	.byte	0x08
	.zero		1


	//   ....[13]....
        /*011c*/ 	.word	0x00000340
        /*0120*/ 	.word	0x000000ff
        /*0124*/ 	.word	0x000380a0
        /*0128*/ 	.short	0x0100
        /*012a*/ 	.byte	0x08
	.zero		1


	//   ....[14]....
        /*012c*/ 	.word	0x00000350
        /*0130*/ 	.word	0x000000ff
        /*0134*/ 	.word	0x00038038
        /*0138*/ 	.short	0x0100
        /*013a*/ 	.byte	0x08
	.zero		1


	//   ....[15]....
        /*013c*/ 	.word	0x00000360
        /*0140*/ 	.word	0x000000ff
        /*0144*/ 	.word	0x000380a8
        /*0148*/ 	.short	0x0100
        /*014a*/ 	.byte	0x08
	.zero		1


	//   ....[16]....
        /*014c*/ 	.word	0x00000370
        /*0150*/ 	.word	0x000000ff
        /*0154*/ 	.word	0x00038040
        /*0158*/ 	.short	0x0100
        /*015a*/ 	.byte	0x08
	.zero		1


	//   ....[17]....
        /*015c*/ 	.word	0x00000380
        /*0160*/ 	.word	0x000000ff
        /*0164*/ 	.word	0x000380b0
        /*0168*/ 	.short	0x0100
        /*016a*/ 	.byte	0x08
	.zero		1


	//   ....[18]....
        /*016c*/ 	.word	0x00000390
        /*0170*/ 	.word	0x000000ff
        /*0174*/ 	.word	0x00038048
        /*0178*/ 	.short	0x0100
        /*017a*/ 	.byte	0x08
	.zero		1


	//   ....[19]....
        /*017c*/ 	.word	0x000003a0
        /*0180*/ 	.word	0x000000ff
        /*0184*/ 	.word	0x000380b8
        /*0188*/ 	.short	0x0100
        /*018a*/ 	.byte	0x08
	.zero		1


	//   ....[20]....
        /*018c*/ 	.word	0x000003b0
        /*0190*/ 	.word	0x000000ff
        /*0194*/ 	.word	0x00038050
        /*0198*/ 	.short	0x0100
        /*019a*/ 	.byte	0x08
	.zero		1


	//   ....[21]....
        /*019c*/ 	.word	0x000003c0
        /*01a0*/ 	.word	0x000000ff
        /*01a4*/ 	.word	0x000380c0
        /*01a8*/ 	.short	0x0100
        /*01aa*/ 	.byte	0x08
	.zero		1


	//   ....[22]....
        /*01ac*/ 	.word	0x000003d0
        /*01b0*/ 	.word	0x000000ff
        /*01b4*/ 	.word	0x00038058
        /*01b8*/ 	.short	0x0100
        /*01ba*/ 	.byte	0x08
	.zero		1


	//   ....[23]....
        /*01bc*/ 	.word	0x000003e0
        /*01c0*/ 	.word	0x000000ff
        /*01c4*/ 	.word	0x000380c8
        /*01c8*/ 	.short	0x0100
        /*01ca*/ 	.byte	0x08
	.zero		1


	//   ....[24]....
        /*01cc*/ 	.word	0x000003f0
        /*01d0*/ 	.word	0x000000ff
        /*01d4*/ 	.word	0x00038060
        /*01d8*/ 	.short	0x0100
        /*01da*/ 	.byte	0x08
	.zero		1


	//   ....[25]....
        /*01dc*/ 	.word	0x00000400
        /*01e0*/ 	.word	0x000000ff
        /*01e4*/ 	.word	0x000380d0
        /*01e8*/ 	.short	0x0100
        /*01ea*/ 	.byte	0x08
	.zero		1


	//   ....[26]....
        /*01ec*/ 	.word	0x00000410
        /*01f0*/ 	.word	0x000000ff
        /*01f4*/ 	.word	0x00038068
        /*01f8*/ 	.short	0x0100
        /*01fa*/ 	.byte	0x08
	.zero		1


	//   ....[27]....
        /*01fc*/ 	.word	0x00000420
        /*0200*/ 	.word	0x000000ff
        /*0204*/ 	.word	0x000380d8
        /*0208*/ 	.short	0x0100
        /*020a*/ 	.byte	0x08
	.zero		1


	//   ....[28]....
        /*020c*/ 	.word	0x00000f20
        /*0210*/ 	.word	0x00000008
        /*0214*/ 	.word	0x00038000
        /*0218*/ 	.short	0x010a
        /*021a*/ 	.byte	0x3f
	.zero		1


	//   ....[29]....
        /*021c*/ 	.word	0x00001280
        /*0220*/ 	.word	0x0000000a
        /*0224*/ 	.word	0x00038000
        /*0228*/ 	.short	0x010a
        /*022a*/ 	.byte	0x3f
	.zero		1


	//   ....[30]....
        /*022c*/ 	.word	0x000014a0
        /*0230*/ 	.word	0x000000ff
        /*0234*/ 	.word	0x00000000
        /*0238*/ 	.short	0x0101
        /*023a*/ 	.byte	0x06
	.zero		1


	//   ....[31]....
        /*023c*/ 	.word	0x000016c0
        /*0240*/ 	.word	0x00000007
        /*0244*/ 	.word	0x00000000
        /*0248*/ 	.short	0x0101
        /*024a*/ 	.byte	0x3f
	.zero		1


	//   ....[32]....
        /*024c*/ 	.word	0x00004510
        /*0250*/ 	.word	0x00000006
        /*0254*/ 	.word	0x00038070
        /*0258*/ 	.short	0x010a
        /*025a*/ 	.byte	0x3f
	.zero		1


	//   ....[33]....
        /*025c*/ 	.word	0x00004bd0
        /*0260*/ 	.word	0x00000002
        /*0264*/ 	.word	0x00000000
        /*0268*/ 	.short	0x010a
        /*026a*/ 	.byte	0x3f
	.zero		1


	//   ....[34]....
        /*026c*/ 	.word	0x00004c80
        /*0270*/ 	.word	0x00000002
        /*0274*/ 	.word	0x00000000
        /*0278*/ 	.short	0x010a
        /*027a*/ 	.byte	0x3f
	.zero		1


	//   ....[35]....
        /*027c*/ 	.word	0x00004d30
        /*0280*/ 	.word	0x00000002
        /*0284*/ 	.word	0x00000000
        /*0288*/ 	.short	0x010a
        /*028a*/ 	.byte	0x3f
	.zero		1


	//   ....[36]....
        /*028c*/ 	.word	0x00004de0
        /*0290*/ 	.word	0x00000002
        /*0294*/ 	.word	0x00000000
        /*0298*/ 	.short	0x010a
        /*029a*/ 	.byte	0x3f
	.zero		1


	//   ....[37]....
        /*029c*/ 	.word	0x00004e90
        /*02a0*/ 	.word	0x00000002
        /*02a4*/ 	.word	0x00000000
        /*02a8*/ 	.short	0x010a
        /*02aa*/ 	.byte	0x3f
	.zero		1


	//   ....[38]....
        /*02ac*/ 	.word	0x00004f40
        /*02b0*/ 	.word	0x00000002
        /*02b4*/ 	.word	0x00000000
        /*02b8*/ 	.short	0x010a
        /*02ba*/ 	.byte	0x3f
	.zero		1


	//   ....[39]....
        /*02bc*/ 	.word	0x00004ff0
        /*02c0*/ 	.word	0x00000002
        /*02c4*/ 	.word	0x00000000
        /*02c8*/ 	.short	0x010a
        /*02ca*/ 	.byte	0x3f
	.zero		1


	//   ....[40]....
        /*02cc*/ 	.word	0x000050a0
        /*02d0*/ 	.word	0x00000002
        /*02d4*/ 	.word	0x00000000
        /*02d8*/ 	.short	0x010a
        /*02da*/ 	.byte	0x3f
	.zero		1


	//   ....[41]....
        /*02dc*/ 	.word	0x00005150
        /*02e0*/ 	.word	0x00000002
        /*02e4*/ 	.word	0x00000000
        /*02e8*/ 	.short	0x010a
        /*02ea*/ 	.byte	0x3f
	.zero		1


	//   ....[42]....
        /*02ec*/ 	.word	0x00005200
        /*02f0*/ 	.word	0x00000002
        /*02f4*/ 	.word	0x00000000
        /*02f8*/ 	.short	0x010a
        /*02fa*/ 	.byte	0x3f
	.zero		1


	//   ....[43]....
        /*02fc*/ 	.word	0x000052b0
        /*0300*/ 	.word	0x00000002
        /*0304*/ 	.word	0x00000000
        /*0308*/ 	.short	0x010a
        /*030a*/ 	.byte	0x3f
	.zero		1


	//   ....[44]....
        /*030c*/ 	.word	0x00005360
        /*0310*/ 	.word	0x00000002
        /*0314*/ 	.word	0x00000000
        /*0318*/ 	.short	0x010a
        /*031a*/ 	.byte	0x3f
	.zero		1


	//   ....[45]....
        /*031c*/ 	.word	0x00005410
        /*0320*/ 	.word	0x00000002
        /*0324*/ 	.word	0x00000000
        /*0328*/ 	.short	0x010a
        /*032a*/ 	.byte	0x3f
	.zero		1


	//   ....[46]....
        /*032c*/ 	.word	0x000054c0
        /*0330*/ 	.word	0x00000003
        /*0334*/ 	.word	0x00000000
        /*0338*/ 	.short	0x010a
        /*033a*/ 	.byte	0x3f
	.zero		1


	//----- nvinfo : EIATTR_NUM_MBARRIERS
	.align		4
.L_26:
        /*033c*/ 	.byte	0x03, 0x38
        /*033e*/ 	.short	0x001c


	//----- nvinfo : EIATTR_EXIT_INSTR_OFFSETS
	.align		4
        /*0340*/ 	.byte	0x04, 0x1c
        /*0342*/ 	.short	(.L_28 - .L_27)


	//   ....[0]....
.L_27:
        /*0344*/ 	.word	0x00000d50


	//   ....[1]....
        /*0348*/ 	.word	0x00001890


	//   ....[2]....
        /*034c*/ 	.word	0x00001970


	//   ....[3]....
        /*0350*/ 	.word	0x00001a60


	//   ....[4]....
        /*0354*/ 	.word	0x00003790


	//   ....[5]....
        /*0358*/ 	.word	0x000037c0


	//   ....[6]....
        /*035c*/ 	.word	0x000042b0


	//   ....[7]....
        /*0360*/ 	.word	0x000042e0


	//   ....[8]....
        /*0364*/ 	.word	0x00004300


	//   ....[9]....
        /*0368*/ 	.word	0x00004ae0


	//   ....[10]....
        /*036c*/ 	.word	0x000054f0


	//----- nvinfo : EIATTR_MAX_THREADS
	.align		4
.L_28:
        /*0370*/ 	.byte	0x04, 0x05
        /*0372*/ 	.short	(.L_30 - .L_29)
.L_29:
        /*0374*/ 	.word	0x00000100
        /*0378*/ 	.word	0x00000001
        /*037c*/ 	.word	0x00000001


	//----- nvinfo : EIATTR_CRS_STACK_SIZE
	.align		4
.L_30:
        /*0380*/ 	.byte	0x04, 0x1e
        /*0382*/ 	.short	(.L_32 - .L_31)
.L_31:
        /*0384*/ 	.word	0x00000000


	//----- nvinfo : EIATTR_CBANK_PARAM_SIZE
	.align		4
.L_32:
        /*0388*/ 	.byte	0x03, 0x19
        /*038a*/ 	.short	0x0470


	//----- nvinfo : EIATTR_PARAM_CBANK
	.align		4
        /*038c*/ 	.byte	0x04, 0x0a
        /*038e*/ 	.short	(.L_34 - .L_33)
	.align		4
.L_33:
        /*0390*/ 	.word	index@(.nv.constant0._ZN7cutlass13device_kernelINS_4conv6kernel13ConvUniversalINS1_16ConvProblemShapeILNS1_8OperatorE2ELi3EEENS1_10collective14CollectiveConvINS1_46MainloopSm90TmaGmmaWarpSpecializedImplicitGemmILS5_2ELi14ELi3EN4cute5tupleIJNSA_1CILi1EEESD_SD_EEENS1_36KernelImplicitTmaWarpSpecializedSm90ELi1EEENSB_IJNSC_ILi64EEENSB_IJSH_EEESI_EEENS_6half_tESK_NSA_8TiledMMAINSA_8MMA_AtomIJNSA_4SM904GMMA25MMA_64x64x16_F32F16F16_SSILNSO_5MajorE1ELSQ_1ELNSO_7ScaleInE1ELSR_1EEEEEENSA_6LayoutISE_NSB_IJNSC_ILi0EEESV_SV_EEEEENSB_IJNSA_10UnderscoreESY_SY_EEEEENS7_6detail26Sm90ImplicitGemmTileTraitsINSA_13SM90_TMA_LOADENSA_14ComposedLayoutINSA_7SwizzleILi3ELi4ELi3EEENSA_18smem_ptr_flag_bitsILi16EEENSU_INSB_IJNSB_IJSH_SD_EEENSB_IJNSC_ILi8EEES1A_EEENSB_IJSD_NSC_ILi14EEEEEEEEENSB_IJNSB_IJSD_SV_EEENSB_IJSH_NSC_ILi512EEEEEENSB_IJSV_NSC_ILi4096EEEEEEEEEEEEEvEENS12_INSA_20SM90_TMA_LOAD_IM2COLES1M_vEEEENS_8epilogue10collective6detail29Sm90TmaWarpSpecializedAdapterINS1S_15DefaultEpilogueISK_NSB_IJlNSB_IJSD_lllEEESV_EEES1X_NS1R_6thread17LinearCombinationISK_Li1EffLNS1Y_9ScaleType4KindE0ELNS_15FloatRoundStyleE2ESK_EENS_4gemm15EpilogueDefaultEEEEEvvEEEEvNT_6ParamsE)
        /*0394*/ 	.short	0x0210
        /*0396*/ 	.short	0x0470


	//----- nvinfo : EIATTR_SW_WAR
	.align		4
.L_34:
        /*0398*/ 	.byte	0x04, 0x36
        /*039a*/ 	.short	(.L_36 - .L_35)
.L_35:
        /*039c*/ 	.word	0x00000008
.L_36:


//--------------------- .nv.callgraph             --------------------------
	.section	.nv.callgraph,"",@"SHT_CUDA_CALLGRAPH"
	.align	4
	.sectionentsize	8
	.align		4
        /*0000*/ 	.word	0x00000000
	.align		4
        /*0004*/ 	.word	0xffffffff
	.align		4
        /*0008*/ 	.word	0x00000000
	.align		4
        /*000c*/ 	.word	0xfffffffe
	.align		4
        /*0010*/ 	.word	0x00000000
	.align		4
        /*0014*/ 	.word	0xfffffffd
	.align		4
        /*0018*/ 	.word	0x00000000
	.align		4
        /*001c*/ 	.word	0xfffffffc


//--------------------- .nv.constant4             --------------------------
	.section	.nv.constant4,"a",@progbits
	.align	8
	.align		8
.nv.constant4:
        /*0000*/ 	.dword	_ZN39_INTERNAL_55579626_4_k_cu_961b30da_29854cuda3std3__45__cpo5beginE
	.align		8
        /*0008*/ 	.dword	_ZN39_INTERNAL_55579626_4_k_cu_961b30da_29854cuda3std3__45__cpo3endE
	.align		8
        /*0010*/ 	.dword	_ZN39_INTERNAL_55579626_4_k_cu_961b30da_29854cuda3std3__45__cpo6cbeginE
	.align		8
        /*0018*/ 	.dword	_ZN39_INTERNAL_55579626_4_k_cu_961b30da_29854cuda3std3__45__cpo4cendE
	.align		8
        /*0020*/ 	.dword	_ZN39_INTERNAL_55579626_4_k_cu_961b30da_29854cuda3std3__441_GLOBAL__N__55579626_4_k_cu_961b30da_29856ignoreE
	.align		8
        /*0028*/ 	.dword	_ZN39_INTERNAL_55579626_4_k_cu_961b30da_29854cuda3std3__419piecewise_constructE
	.align		8
        /*0030*/ 	.dword	_ZN39_INTERNAL_55579626_4_k_cu_961b30da_29854cuda3std3__48in_placeE
	.align		8
        /*0038*/ 	.dword	_ZN39_INTERNAL_55579626_4_k_cu_961b30da_29854cuda3std6ranges3__45__cpo4swapE
	.align		8
        /*0040*/ 	.dword	_ZN39_INTERNAL_55579626_4_k_cu_961b30da_29854cuda3std6ranges3__45__cpo9iter_moveE
	.align		8
        /*0048*/ 	.dword	_ZN39_INTERNAL_55579626_4_k_cu_961b30da_29854cute7productE
	.align		8
        /*0050*/ 	.dword	_ZN39_INTERNAL_55579626_4_k_cu_961b30da_29854cute1_E


//--------------------- .text._ZN7cutlass13device_kernelINS_4conv6kernel13ConvUniversalINS1_16ConvProblemShapeILNS1_8OperatorE2ELi3EEENS1_10collective14CollectiveConvINS1_46MainloopSm90TmaGmmaWarpSpecializedImplicitGemmILS5_2ELi14ELi3EN4cute5tupleIJNSA_1CILi1EEESD_SD_EEENS1_36KernelImplicitTmaWarpSpecializedSm90ELi1EEENSB_IJNSC_ILi64EEENSB_IJSH_EEESI_EEENS_6half_tESK_NSA_8TiledMMAINSA_8MMA_AtomIJNSA_4SM904GMMA25MMA_64x64x16_F32F16F16_SSILNSO_5MajorE1ELSQ_1ELNSO_7ScaleInE1ELSR_1EEEEEENSA_6LayoutISE_NSB_IJNSC_ILi0EEESV_SV_EEEEENSB_IJNSA_10UnderscoreESY_SY_EEEEENS7_6detail26Sm90ImplicitGemmTileTraitsINSA_13SM90_TMA_LOADENSA_14ComposedLayoutINSA_7SwizzleILi3ELi4ELi3EEENSA_18smem_ptr_flag_bitsILi16EEENSU_INSB_IJNSB_IJSH_SD_EEENSB_IJNSC_ILi8EEES1A_EEENSB_IJSD_NSC_ILi14EEEEEEEEENSB_IJNSB_IJSD_SV_EEENSB_IJSH_NSC_ILi512EEEEEENSB_IJSV_NSC_ILi4096EEEEEEEEEEEEEvEENS12_INSA_20SM90_TMA_LOAD_IM2COLES1M_vEEEENS_8epilogue10collective6detail29Sm90TmaWarpSpecializedAdapterINS1S_15DefaultEpilogueISK_NSB_IJlNSB_IJSD_lllEEESV_EEES1X_NS1R_6thread17LinearCombinationISK_Li1EffLNS1Y_9ScaleType4KindE0ELNS_15FloatRoundStyleE2ESK_EENS_4gemm15EpilogueDefaultEEEEEvvEEEEvNT_6ParamsE --------------------------
	.section	.text._ZN7cutlass13device_kernelINS_4conv6kernel13ConvUniversalINS1_16ConvProblemShapeILNS1_8OperatorE2ELi3EEENS1_10collective14CollectiveConvINS1_46MainloopSm90TmaGmmaWarpSpecializedImplicitGemmILS5_2ELi14ELi3EN4cute5tupleIJNSA_1CILi1EEESD_SD_EEENS1_36KernelImplicitTmaWarpSpecializedSm90ELi1EEENSB_IJNSC_ILi64EEENSB_IJSH_EEESI_EEENS_6half_tESK_NSA_8TiledMMAINSA_8MMA_AtomIJNSA_4SM904GMMA25MMA_64x64x16_F32F16F16_SSILNSO_5MajorE1ELSQ_1ELNSO_7ScaleInE1ELSR_1EEEEEENSA_6LayoutISE_NSB_IJNSC_ILi0EEESV_SV_EEEEENSB_IJNSA_10UnderscoreESY_SY_EEEEENS7_6detail26Sm90ImplicitGemmTileTraitsINSA_13SM90_TMA_LOADENSA_14ComposedLayoutINSA_7SwizzleILi3ELi4ELi3EEENSA_18smem_ptr_flag_bitsILi16EEENSU_INSB_IJNSB_IJSH_SD_EEENSB_IJNSC_ILi8EEES1A_EEENSB_IJSD_NSC_ILi14EEEEEEEEENSB_IJNSB_IJSD_SV_EEENSB_IJSH_NSC_ILi512EEEEEENSB_IJSV_NSC_ILi4096EEEEEEEEEEEEEvEENS12_INSA_20SM90_TMA_LOAD_IM2COLES1M_vEEEENS_8epilogue10collective6detail29Sm90TmaWarpSpecializedAdapterINS1S_15DefaultEpilogueISK_NSB_IJlNSB_IJSD_lllEEESV_EEES1X_NS1R_6thread17LinearCombinationISK_Li1EffLNS1Y_9ScaleType4KindE0ELNS_15FloatRoundStyleE2ESK_EENS_4gemm15EpilogueDefaultEEEEEvvEEEEvNT_6ParamsE,"ax",@progbits
	.align	128
.text._ZN7cutlass13device_kernelINS_4conv6kernel13ConvUniversalINS1_16ConvProblemShapeILNS1_8OperatorE2ELi3EEENS1_10collective14CollectiveConvINS1_46MainloopSm90TmaGmmaWarpSpecializedImplicitGemmILS5_2ELi14ELi3EN4cute5tupleIJNSA_1CILi1EEESD_SD_EEENS1_36KernelImplicitTmaWarpSpecializedSm90ELi1EEENSB_IJNSC_ILi64EEENSB_IJSH_EEESI_EEENS_6half_tESK_NSA_8TiledMMAINSA_8MMA_AtomIJNSA_4SM904GMMA25MMA_64x64x16_F32F16F16_SSILNSO_5MajorE1ELSQ_1ELNSO_7ScaleInE1ELSR_1EEEEEENSA_6LayoutISE_NSB_IJNSC_ILi0EEESV_SV_EEEEENSB_IJNSA_10UnderscoreESY_SY_EEEEENS7_6detail26Sm90ImplicitGemmTileTraitsINSA_13SM90_TMA_LOADENSA_14ComposedLayoutINSA_7SwizzleILi3ELi4ELi3EEENSA_18smem_ptr_flag_bitsILi16EEENSU_INSB_IJNSB_IJSH_SD_EEENSB_IJNSC_ILi8EEES1A_EEENSB_IJSD_NSC_ILi14EEEEEEEEENSB_IJNSB_IJSD_SV_EEENSB_IJSH_NSC_ILi512EEEEEENSB_IJSV_NSC_ILi4096EEEEEEEEEEEEEvEENS12_INSA_20SM90_TMA_LOAD_IM2COLES1M_vEEEENS_8epilogue10collective6detail29Sm90TmaWarpSpecializedAdapterINS1S_15DefaultEpilogueISK_NSB_IJlNSB_IJSD_lllEEESV_EEES1X_NS1R_6thread17LinearCombinationISK_Li1EffLNS1Y_9ScaleType4KindE0ELNS_15FloatRoundStyleE2ESK_EENS_4gemm15EpilogueDefaultEEEEEvvEEEEvNT_6ParamsE:
        .type           _ZN7cutlass13device_kernelINS_4conv6kernel13ConvUniversalINS1_16ConvProblemShapeILNS1_8OperatorE2ELi3EEENS1_10collective14CollectiveConvINS1_46MainloopSm90TmaGmmaWarpSpecializedImplicitGemmILS5_2ELi14ELi3EN4cute5tupleIJNSA_1CILi1EEESD_SD_EEENS1_36KernelImplicitTmaWarpSpecializedSm90ELi1EEENSB_IJNSC_ILi64EEENSB_IJSH_EEESI_EEENS_6half_tESK_NSA_8TiledMMAINSA_8MMA_AtomIJNSA_4SM904GMMA25MMA_64x64x16_F32F16F16_SSILNSO_5MajorE1ELSQ_1ELNSO_7ScaleInE1ELSR_1EEEEEENSA_6LayoutISE_NSB_IJNSC_ILi0EEESV_SV_EEEEENSB_IJNSA_10UnderscoreESY_SY_EEEEENS7_6detail26Sm90ImplicitGemmTileTraitsINSA_13SM90_TMA_LOADENSA_14ComposedLayoutINSA_7SwizzleILi3ELi4ELi3EEENSA_18smem_ptr_flag_bitsILi16EEENSU_INSB_IJNSB_IJSH_SD_EEENSB_IJNSC_ILi8EEES1A_EEENSB_IJSD_NSC_ILi14EEEEEEEEENSB_IJNSB_IJSD_SV_EEENSB_IJSH_NSC_ILi512EEEEEENSB_IJSV_NSC_ILi4096EEEEEEEEEEEEEvEENS12_INSA_20SM90_TMA_LOAD_IM2COLES1M_vEEEENS_8epilogue10collective6detail29Sm90TmaWarpSpecializedAdapterINS1S_15DefaultEpilogueISK_NSB_IJlNSB_IJSD_lllEEESV_EEES1X_NS1R_6thread17LinearCombinationISK_Li1EffLNS1Y_9ScaleType4KindE0ELNS_15FloatRoundStyleE2ESK_EENS_4gemm15EpilogueDefaultEEEEEvvEEEEvNT_6ParamsE,@function
        .size           _ZN7cutlass13device_kernelINS_4conv6kernel13ConvUniversalINS1_16ConvProblemShapeILNS1_8OperatorE2ELi3EEENS1_10collective14CollectiveConvINS1_46MainloopSm90TmaGmmaWarpSpecializedImplicitGemmILS5_2ELi14ELi3EN4cute5tupleIJNSA_1CILi1EEESD_SD_EEENS1_36KernelImplicitTmaWarpSpecializedSm90ELi1EEENSB_IJNSC_ILi64EEENSB_IJSH_EEESI_EEENS_6half_tESK_NSA_8TiledMMAINSA_8MMA_AtomIJNSA_4SM904GMMA25MMA_64x64x16_F32F16F16_SSILNSO_5MajorE1ELSQ_1ELNSO_7ScaleInE1ELSR_1EEEEEENSA_6LayoutISE_NSB_IJNSC_ILi0EEESV_SV_EEEEENSB_IJNSA_10UnderscoreESY_SY_EEEEENS7_6detail26Sm90ImplicitGemmTileTraitsINSA_13SM90_TMA_LOADENSA_14ComposedLayoutINSA_7SwizzleILi3ELi4ELi3EEENSA_18smem_ptr_flag_bitsILi16EEENSU_INSB_IJNSB_IJSH_SD_EEENSB_IJNSC_ILi8EEES1A_EEENSB_IJSD_NSC_ILi14EEEEEEEEENSB_IJNSB_IJSD_SV_EEENSB_IJSH_NSC_ILi512EEEEEENSB_IJSV_NSC_ILi4096EEEEEEEEEEEEEvEENS12_INSA_20SM90_TMA_LOAD_IM2COLES1M_vEEEENS_8epilogue10collective6detail29Sm90TmaWarpSpecializedAdapterINS1S_15DefaultEpilogueISK_NSB_IJlNSB_IJSD_lllEEESV_EEES1X_NS1R_6thread17LinearCombinationISK_Li1EffLNS1Y_9ScaleType4KindE0ELNS_15FloatRoundStyleE2ESK_EENS_4gemm15EpilogueDefaultEEEEEvvEEEEvNT_6ParamsE,(.L_x_106 - _ZN7cutlass13device_kernelINS_4conv6kernel13ConvUniversalINS1_16ConvProblemShapeILNS1_8OperatorE2ELi3EEENS1_10collective14CollectiveConvINS1_46MainloopSm90TmaGmmaWarpSpecializedImplicitGemmILS5_2ELi14ELi3EN4cute5tupleIJNSA_1CILi1EEESD_SD_EEENS1_36KernelImplicitTmaWarpSpecializedSm90ELi1EEENSB_IJNSC_ILi64EEENSB_IJSH_EEESI_EEENS_6half_tESK_NSA_8TiledMMAINSA_8MMA_AtomIJNSA_4SM904GMMA25MMA_64x64x16_F32F16F16_SSILNSO_5MajorE1ELSQ_1ELNSO_7ScaleInE1ELSR_1EEEEEENSA_6LayoutISE_NSB_IJNSC_ILi0EEESV_SV_EEEEENSB_IJNSA_10UnderscoreESY_SY_EEEEENS7_6detail26Sm90ImplicitGemmTileTraitsINSA_13SM90_TMA_LOADENSA_14ComposedLayoutINSA_7SwizzleILi3ELi4ELi3EEENSA_18smem_ptr_flag_bitsILi16EEENSU_INSB_IJNSB_IJSH_SD_EEENSB_IJNSC_ILi8EEES1A_EEENSB_IJSD_NSC_ILi14EEEEEEEEENSB_IJNSB_IJSD_SV_EEENSB_IJSH_NSC_ILi512EEEEEENSB_IJSV_NSC_ILi4096EEEEEEEEEEEEEvEENS12_INSA_20SM90_TMA_LOAD_IM2COLES1M_vEEEENS_8epilogue10collective6detail29Sm90TmaWarpSpecializedAdapterINS1S_15DefaultEpilogueISK_NSB_IJlNSB_IJSD_lllEEESV_EEES1X_NS1R_6thread17LinearCombinationISK_Li1EffLNS1Y_9ScaleType4KindE0ELNS_15FloatRoundStyleE2ESK_EENS_4gemm15EpilogueDefaultEEEEEvvEEEEvNT_6ParamsE)
        .other          _ZN7cutlass13device_kernelINS_4conv6kernel13ConvUniversalINS1_16ConvProblemShapeILNS1_8OperatorE2ELi3EEENS1_10collective14CollectiveConvINS1_46MainloopSm90TmaGmmaWarpSpecializedImplicitGemmILS5_2ELi14ELi3EN4cute5tupleIJNSA_1CILi1EEESD_SD_EEENS1_36KernelImplicitTmaWarpSpecializedSm90ELi1EEENSB_IJNSC_ILi64EEENSB_IJSH_EEESI_EEENS_6half_tESK_NSA_8TiledMMAINSA_8MMA_AtomIJNSA_4SM904GMMA25MMA_64x64x16_F32F16F16_SSILNSO_5MajorE1ELSQ_1ELNSO_7ScaleInE1ELSR_1EEEEEENSA_6LayoutISE_NSB_IJNSC_ILi0EEESV_SV_EEEEENSB_IJNSA_10UnderscoreESY_SY_EEEEENS7_6detail26Sm90ImplicitGemmTileTraitsINSA_13SM90_TMA_LOADENSA_14ComposedLayoutINSA_7SwizzleILi3ELi4ELi3EEENSA_18smem_ptr_flag_bitsILi16EEENSU_INSB_IJNSB_IJSH_SD_EEENSB_IJNSC_ILi8EEES1A_EEENSB_IJSD_NSC_ILi14EEEEEEEEENSB_IJNSB_IJSD_SV_EEENSB_IJSH_NSC_ILi512EEEEEENSB_IJSV_NSC_ILi4096EEEEEEEEEEEEEvEENS12_INSA_20SM90_TMA_LOAD_IM2COLES1M_vEEEENS_8epilogue10collective6detail29Sm90TmaWarpSpecializedAdapterINS1S_15DefaultEpilogueISK_NSB_IJlNSB_IJSD_lllEEESV_EEES1X_NS1R_6thread17LinearCombinationISK_Li1EffLNS1Y_9ScaleType4KindE0ELNS_15FloatRoundStyleE2ESK_EENS_4gemm15EpilogueDefaultEEEEEvvEEEEvNT_6ParamsE,@"STO_CUDA_ENTRY STV_DEFAULT"
_ZN7cutlass13device_kernelINS_4conv6kernel13ConvUniversalINS1_16ConvProblemShapeILNS1_8OperatorE2ELi3EEENS1_10collective14CollectiveConvINS1_46MainloopSm90TmaGmmaWarpSpecializedImplicitGemmILS5_2ELi14ELi3EN4cute5tupleIJNSA_1CILi1EEESD_SD_EEENS1_36KernelImplicitTmaWarpSpecializedSm90ELi1EEENSB_IJNSC_ILi64EEENSB_IJSH_EEESI_EEENS_6half_tESK_NSA_8TiledMMAINSA_8MMA_AtomIJNSA_4SM904GMMA25MMA_64x64x16_F32F16F16_SSILNSO_5MajorE1ELSQ_1ELNSO_7ScaleInE1ELSR_1EEEEEENSA_6LayoutISE_NSB_IJNSC_ILi0EEESV_SV_EEEEENSB_IJNSA_10UnderscoreESY_SY_EEEEENS7_6detail26Sm90ImplicitGemmTileTraitsINSA_13SM90_TMA_LOADENSA_14ComposedLayoutINSA_7SwizzleILi3ELi4ELi3EEENSA_18smem_ptr_flag_bitsILi16EEENSU_INSB_IJNSB_IJSH_SD_EEENSB_IJNSC_ILi8EEES1A_EEENSB_IJSD_NSC_ILi14EEEEEEEEENSB_IJNSB_IJSD_SV_EEENSB_IJSH_NSC_ILi512EEEEEENSB_IJSV_NSC_ILi4096EEEEEEEEEEEEEvEENS12_INSA_20SM90_TMA_LOAD_IM2COLES1M_vEEEENS_8epilogue10collective6detail29Sm90TmaWarpSpecializedAdapterINS1S_15DefaultEpilogueISK_NSB_IJlNSB_IJSD_lllEEESV_EEES1X_NS1R_6thread17LinearCombinationISK_Li1EffLNS1Y_9ScaleType4KindE0ELNS_15FloatRoundStyleE2ESK_EENS_4gemm15EpilogueDefaultEEEEEvvEEEEvNT_6ParamsE:
[----:B------:R-:W-:Y:S01]  /*0000*/  LDC R1, c[0x0][0x28] ;  /* 0x00000a00ff017b82 */ /* 0x000fe20000000800 */
[----:B------:R-:W0:Y:S01]  /*0010*/  S2R R7, SR_TID.X ;  /* 0x0000000000077919 */ /* 0x000e220000002100 */
[----:B------:R-:W-:Y:S01]  /*0020*/  ELECT P0, URZ, PT ;  /* 0x00000000003f782f */ /* 0x000fe20003800000 */
[----:B------:R-:W-:Y:S01]  /*0030*/  BSSY B0, `(.L_x_0) ;  /* 0x000000f000007945 */ /* 0x000fe20003800000 */
[--C-:B0-----:R-:W-:Y:S02]  /*0040*/  SHF.R.U32.HI R0, RZ, 0x5, R7.reuse ;  /* 0x00000005ff007819 */ /* 0x101fe40000011607 */
[----:B------:R-:W-:-:S03]  /*0050*/  SHF.R.U32.HI R8, RZ, 0x7, R7 ;  /* 0x00000007ff087819 */ /* 0x000fc60000011607 */
[----:B------:R-:W0:Y:S04]  /*0060*/  SHFL.IDX PT, R9, R0, RZ, 0x1f ;  /* 0x00001fff00097589 */ /* 0x000e2800000e0000 */
[----:B------:R-:W1:Y:S01]  /*0070*/  SHFL.IDX PT, R8, R8, RZ, 0x1f ;  /* 0x00001fff08087589 */ /* 0x000e6200000e0000 */
[----:B0-----:R-:W-:-:S13]  /*0080*/  ISETP.NE.OR P0, PT, R9, RZ, !P0 ;  /* 0x000000ff0900720c */ /* 0x001fda0004705670 */
[----:B-1----:R-:W-:Y:S05]  /*0090*/  @P0 BRA `(.L_x_1) ;  /* 0x0000000000200947 */ /* 0x002fea0003800000 */
[----:B------:R-:W-:Y:S02]  /*00a0*/  ULDC.64 UR4, c[0x0][0x198] ;  /* 0x0000660000047ab9 */ /* 0x000fe40000000a00 */
[----:B------:R-:W-:Y:S02]  /*00b0*/  UIADD3 UR6, UP0, UR4, 0xf0, URZ ;  /* 0x000000f004067890 */ /* 0x000fe4000ff1e03f */
[----:B------:R-:W-:Y:S02]  /*00c0*/  UIADD3 UR4, UP1, UR4, 0x1f0, URZ ;  /* 0x000001f004047890 */ /* 0x000fe4000ff3e03f */
[----:B------:R-:W-:Y:S02]  /*00d0*/  UIADD3.X UR7, URZ, UR5, URZ, UP0, !UPT ;  /* 0x000000053f077290 */ /* 0x000fe400087fe43f */
[----:B------:R-:W-:-:S07]  /*00e0*/  UIADD3.X UR5, URZ, UR5, URZ, UP1, !UPT ;  /* 0x000000053f057290 */ /* 0x000fce0008ffe43f */
[----:B------:R0:W-:Y:S02]  /*00f0*/  UTMACCTL.PF [UR6] ;  /* 0x00000000060079b9 */ /* 0x0001e40008040000 */
[----:B------:R0:W-:Y:S02]  /*0100*/  UTMACCTL.PF [UR4] ;  /* 0x00000000040079b9 */ /* 0x0001e40008040000 */
[----:B0-----:R-:W-:Y:S01]  /*0110*/  NOP ;  /* 0x0000000000007918 */ /* 0x001fe20000000000 */
.L_x_1:
[----:B------:R-:W-:Y:S05]  /*0120*/  BSYNC B0 ;  /* 0x0000000000007941 */ /* 0x000fea0003800000 */
.L_x_0:
[----:B------:R-:W0:Y:S01]  /*0130*/  SHFL.IDX PT, R0, R0, RZ, 0x1f ;  /* 0x00001fff00007589 */ /* 0x000e2200000e0000 */
[----:B------:R-:W-:-:S04]  /*0140*/  SHF.R.S32.HI R2, RZ, 0x1f, R9 ;  /* 0x0000001fff027819 */ /* 0x000fc80000011409 */
[----:B------:R-:W-:Y:S02]  /*0150*/  LEA.HI R2, R2, R9, RZ, 0x2 ;  /* 0x0000000902027211 */ /* 0x000fe400078f10ff */
[----:B0-----:R-:W-:-:S13]  /*0160*/  ISETP.NE.AND P0, PT, R0, RZ, PT ;  /* 0x000000ff0000720c */ /* 0x001fda0003f05270 */
[----:B------:R-:W-:Y:S05]  /*0170*/  @P0 BRA `(.L_x_2) ;  /* 0x0000000000b40947 */ /* 0x000fea0003800000 */
[----:B------:R-:W-:Y:S01]  /*0180*/  ELECT P0, URZ, PT ;  /* 0x00000000003f782f */ /* 0x000fe20003800000 */
[----:B------:R-:W-:-:S12]  /*0190*/  BSSY B0, `(.L_x_2) ;  /* 0x000002b000007945 */ /* 0x000fd80003800000 */
[----:B------:R-:W-:Y:S05]  /*01a0*/  @!P0 BRA `(.L_x_3) ;  /* 0x0000000000a48947 */ /* 0x000fea0003800000 */
[----:B------:R-:W0:Y:S01]  /*01b0*/  S2UR UR8, SR_CgaCtaId ;  /* 0x00000000000879c3 */ /* 0x000e220000008800 */
[----:B------:R-:W-:Y:S01]  /*01c0*/  UMOV UR4, 0x400 ;  /* 0x0000040000047882 */ /* 0x000fe20000000000 */
[----:B------:R-:W-:Y:S01]  /*01d0*/  UMOV UR5, 0x1 ;  /* 0x0000000100057882 */ /* 0x000fe20000000000 */
[----:B------:R-:W-:Y:S02]  /*01e0*/  UMOV UR6, 0x80 ;  /* 0x0000008000067882 */ /* 0x000fe40000000000 */
[----:B------:R-:W-:-:S04]  /*01f0*/  UIADD3 UR6, -UR6, 0x100000, URZ ;  /* 0x0010000006067890 */ /* 0x000fc8000fffe13f */
[----:B------:R-:W-:Y:S02]  /*0200*/  USHF.L.U32 UR7, UR6, 0xb, URZ ;  /* 0x0000000b06077899 */ /* 0x000fe4000800063f */
[----:B------:R-:W-:Y:S02]  /*0210*/  USHF.L.U32 UR6, UR6, 0x1, URZ ;  /* 0x0000000106067899 */ /* 0x000fe4000800063f */
[----:B0-----:R-:W-:Y:S02]  /*0220*/  ULEA UR8, UR8, UR4, 0x18 ;  /* 0x0000000408087291 */ /* 0x001fe4000f8ec03f */
[----:B------:R-:W-:-:S04]  /*0230*/  UIADD3 UR4, -UR5, 0x100000, URZ ;  /* 0x0010000005047890 */ /* 0x000fc8000fffe13f */
[----:B------:R-:W-:Y:S02]  /*0240*/  USHF.L.U32 UR5, UR4, 0xb, URZ ;  /* 0x0000000b04057899 */ /* 0x000fe4000800063f */
[----:B------:R-:W-:Y:S01]  /*0250*/  USHF.L.U32 UR4, UR4, 0x1, URZ ;  /* 0x0000000104047899 */ /* 0x000fe2000800063f */
[----:B------:R-:W0:Y:S11]  /*0260*/  FENCE.VIEW.ASYNC.S ;  /* 0x00000000000073c6 */ /* 0x000e360000000000 */
[----:B0-----:R0:W1:Y:S01]  /*0270*/  SYNCS.EXCH.64 URZ, [UR8+0x38000], UR4 ;  /* 0x03800004083f75b2 */ /* 0x0010620008000100 */
[----:B------:R0:W2:Y:S01]  /*0280*/  SYNCS.EXCH.64 URZ, [UR8+0x38070], UR6 ;  /* 0x03807006083f75b2 */ /* 0x0000a20008000100 */
[----:B------:R0:W3:Y:S01]  /*0290*/  SYNCS.EXCH.64 URZ, [UR8+0x38008], UR4 ;  /* 0x03800804083f75b2 */ /* 0x0000e20008000100 */
[----:B------:R0:W4:Y:S01]  /*02a0*/  SYNCS.EXCH.64 URZ, [UR8+0x38078], UR6 ;  /* 0x03807806083f75b2 */ /* 0x0001220008000100 */
[----:B------:R0:W0:Y:S01]  /*02b0*/  SYNCS.EXCH.64 URZ, [UR8+0x38010], UR4 ;  /* 0x03801004083f75b2 */ /* 0x0000220008000100 */
        /* <DEDUP_REMOVED lines=23> */
[----:B-1234-:R-:W-:Y:S01]  /*0430*/  NOP ;  /* 0x0000000000007918 */ /* 0x01efe20000000000 */
.L_x_3:
[----:B0-----:R-:W-:Y:S05]  /*0440*/  BSYNC B0 ;  /* 0x0000000000007941 */ /* 0x001fea0003800000 */
.L_x_2:
[----:B------:R-:W-:Y:S01]  /*0450*/  ULDC.64 UR4, c[0x0][0x618] ;  /* 0x0001860000047ab9 */ /* 0x000fe20000000a00 */
[----:B------:R-:W-:Y:S01]  /*0460*/  LOP3.LUT R2, R2, 0xfffffffc, RZ, 0xc0, !PT ;  /* 0xfffffffc02027812 */ /* 0x000fe200078ec0ff */
[----:B------:R-:W-:Y:S01]  /*0470*/  NOP ;  /* 0x0000000000007918 */ /* 0x000fe20000000000 */
[----:B------:R-:W-:Y:S01]  /*0480*/  ISETP.NE.U32.AND P0, PT, RZ, UR4, PT ;  /* 0x00000004ff007c0c */ /* 0x000fe2000bf05070 */
[----:B------:R-:W-:Y:S01]  /*0490*/  NOP ;  /* 0x0000000000007918 */ /* 0x000fe20000000000 */
[----:B------:R-:W-:Y:S01]  /*04a0*/  BAR.SYNC.DEFER_BLOCKING 0x0 ;  /* 0x0000000000007b1d */ /* 0x000fe20000010000 */
[----:B------:R-:W-:Y:S01]  /*04b0*/  IMAD.IADD R9, R9, 0x1, -R2 ;  /* 0x0000000109097824 */ /* 0x000fe200078e0a02 */
[----:B------:R-:W-:Y:S02]  /*04c0*/  ISETP.NE.AND.EX P0, PT, RZ, UR5, PT, P0 ;  /* 0x00000005ff007c0c */ /* 0x000fe4000bf05300 */
[C---:B------:R-:W-:Y:S02]  /*04d0*/  ISETP.NE.AND P2, PT, R8.reuse, 0x1, PT ;  /* 0x000000010800780c */ /* 0x040fe40003f45270 */
[----:B------:R-:W-:Y:S01]  /*04e0*/  LOP3.LUT P1, RZ, R8, R9, RZ, 0xfc, !PT ;  /* 0x0000000908ff7212 */ /* 0x000fe2000782fcff */
[----:B------:R-:W-:-:S03]  /*04f0*/  ULDC.64 UR12, c[0x0][0x208] ;  /* 0x00008200000c7ab9 */ /* 0x000fc60000000a00 */
[----:B------:R-:W-:-:S04]  /*0500*/  SEL R4, RZ, 0x1, P1 ;  /* 0x00000001ff047807 */ /* 0x000fc80000800000 */
[----:B------:R-:W-:Y:S01]  /*0510*/  SEL R4, R4, 0x2, P2 ;  /* 0x0000000204047807 */ /* 0x000fe20001000000 */
[----:B------:R-:W-:Y:S06]  /*0520*/  @!P0 BRA `(.L_x_4) ;  /* 0x00000000001c8947 */ /* 0x000fec0003800000 */
[----:B------:R-:W0:Y:S02]  /*0530*/  LDC.64 R2, c[0x0][0x618] ;  /* 0x00018600ff027b82 */ /* 0x000e240000000a00 */
[----:B0-----:R-:W2:Y:S02]  /*0540*/  LDG.E.64 R2, desc[UR12][R2.64] ;  /* 0x0000000c02027981 */ /* 0x001ea4000c1e1b00 */
[----:B--2---:R-:W-:-:S04]  /*0550*/  ISETP.NE.U32.AND P0, PT, R2, RZ, PT ;  /* 0x000000ff0200720c */ /* 0x004fc80003f05070 */
[----:B------:R-:W-:-:S13]  /*0560*/  ISETP.NE.AND.EX P0, PT, R3, RZ, PT, P0 ;  /* 0x000000ff0300720c */ /* 0x000fda0003f05300 */
[----:B------:R-:W-:Y:S05]  /*0570*/  @!P0 BRA `(.L_x_4) ;  /* 0x0000000000088947 */ /* 0x000fea0003800000 */
[----:B------:R2:W5:Y:S01]  /*0580*/  LD.E R0, desc[UR12][R2.64] ;  /* 0x0000000c02007980 */ /* 0x000562000c101900 */
[----:B------:R-:W-:Y:S05]  /*0590*/  BRA `(.L_x_5) ;  /* 0x0000000000207947 */ /* 0x000fea0003800000 */
.L_x_4:
[----:B------:R-:W-:Y:S02]  /*05a0*/  ULDC.64 UR4, c[0x0][0x608] ;  /* 0x0001820000047ab9 */ /* 0x000fe40000000a00 */
[----:B------:R-:W-:-:S04]  /*05b0*/  ISETP.NE.U32.AND P0, PT, RZ, UR4, PT ;  /* 0x00000004ff007c0c */ /* 0x000fc8000bf05070 */
[----:B------:R-:W-:-:S13]  /*05c0*/  ISETP.NE.AND.EX P0, PT, RZ, UR5, PT, P0 ;  /* 0x00000005ff007c0c */ /* 0x000fda000bf05300 */
[----:B------:R-:W-:Y:S05]  /*05d0*/  @!P0 BRA `(.L_x_6) ;  /* 0x00000000000c8947 */ /* 0x000fea0003800000 */
[----:B------:R-:W0:Y:S02]  /*05e0*/  LDC.64 R2, c[0x0][0x608] ;  /* 0x00018200ff027b82 */ /* 0x000e240000000a00 */
[----:B0-----:R0:W5:Y:S01]  /*05f0*/  LDG.E R0, desc[UR12][R2.64] ;  /* 0x0000000c02007981 */ /* 0x001162000c1e1900 */
[----:B------:R-:W-:Y:S05]  /*0600*/  BRA `(.L_x_5) ;  /* 0x0000000000047947 */ /* 0x000fea0003800000 */
.L_x_6:
[----:B------:R-:W1:Y:S02]  /*0610*/  LDC R0, c[0x0][0x600] ;  /* 0x00018000ff007b82 */ /* 0x000e640000000800 */
.L_x_5:
[----:B------:R-:W-:Y:S02]  /*0620*/  ULDC.64 UR4, c[0x0][0x620] ;  /* 0x0001880000047ab9 */ /* 0x000fe40000000a00 */
[----:B------:R-:W-:-:S04]  /*0630*/  ISETP.NE.U32.AND P0, PT, RZ, UR4, PT ;  /* 0x00000004ff007c0c */ /* 0x000fc8000bf05070 */
[----:B------:R-:W-:-:S13]  /*0640*/  ISETP.NE.AND.EX P0, PT, RZ, UR5, PT, P0 ;  /* 0x00000005ff007c0c */ /* 0x000fda000bf05300 */
[----:B------:R-:W-:Y:S05]  /*0650*/  @!P0 BRA `(.L_x_7) ;  /* 0x00000000001c8947 */ /* 0x000fea0003800000 */
[----:B0-2---:R-:W0:Y:S02]  /*0660*/  LDC.64 R2, c[0x0][0x620] ;  /* 0x00018800ff027b82 */ /* 0x005e240000000a00 */
[----:B0-----:R-:W2:Y:S02]  /*0670*/  LDG.E.64 R2, desc[UR12][R2.64] ;  /* 0x0000000c02027981 */ /* 0x001ea4000c1e1b00 */
[----:B--2---:R-:W-:-:S04]  /*0680*/  ISETP.NE.U32.AND P0, PT, R2, RZ, PT ;  /* 0x000000ff0200720c */ /* 0x004fc80003f05070 */
[----:B------:R-:W-:-:S13]  /*0690*/  ISETP.NE.AND.EX P0, PT, R3, RZ, PT, P0 ;  /* 0x000000ff0300720c */ /* 0x000fda0003f05300 */
[----:B------:R-:W-:Y:S05]  /*06a0*/  @!P0 BRA `(.L_x_7) ;  /* 0x0000000000088947 */ /* 0x000fea0003800000 */
[----:B------:R3:W5:Y:S01]  /*06b0*/  LD.E R2, desc[UR12][R2.64] ;  /* 0x0000000c02027980 */ /* 0x000762000c101900 */
[----:B------:R-:W-:Y:S05]  /*06c0*/  BRA `(.L_x_8) ;  /* 0x0000000000207947 */ /* 0x000fea0003800000 */
.L_x_7:
[----:B------:R-:W-:Y:S02]  /*06d0*/  ULDC.64 UR4, c[0x0][0x610] ;  /* 0x0001840000047ab9 */ /* 0x000fe40000000a00 */
[----:B------:R-:W-:-:S04]  /*06e0*/  ISETP.NE.U32.AND P0, PT, RZ, UR4, PT ;  /* 0x00000004ff007c0c */ /* 0x000fc8000bf05070 */
[----:B------:R-:W-:-:S13]  /*06f0*/  ISETP.NE.AND.EX P0, PT, RZ, UR5, PT, P0 ;  /* 0x00000005ff007c0c */ /* 0x000fda000bf05300 */
[----:B------:R-:W-:Y:S05]  /*0700*/  @!P0 BRA `(.L_x_9) ;  /* 0x00000000000c8947 */ /* 0x000fea0003800000 */
[----:B0-2---:R-:W0:Y:S02]  /*0710*/  LDC.64 R2, c[0x0][0x610] ;  /* 0x00018400ff027b82 */ /* 0x005e240000000a00 */
[----:B0-----:R2:W5:Y:S01]  /*0720*/  LDG.E R2, desc[UR12][R2.64] ;  /* 0x0000000c02027981 */ /* 0x001562000c1e1900 */
[----:B------:R-:W-:Y:S05]  /*0730*/  BRA `(.L_x_8) ;  /* 0x0000000000047947 */ /* 0x000fea0003800000 */
.L_x_9:
[----:B0-2---:R-:W0:Y:S02]  /*0740*/  LDC R2, c[0x0][0x604] ;  /* 0x00018100ff027b82 */ /* 0x005e240000000800 */
.L_x_8:
[----:B--23--:R-:W2:Y:S01]  /*0750*/  LDC R3, c[0x0][0x4d8] ;  /* 0x00013600ff037b82 */ /* 0x00cea20000000800 */
[----:B------:R-:W3:Y:S07]  /*0760*/  S2R R11, SR_CTAID.Y ;  /* 0x00000000000b7919 */ /* 0x000eee0000002600 */
[----:B------:R-:W4:Y:S08]  /*0770*/  LDC R5, c[0x0][0x4dc] ;  /* 0x00013700ff057b82 */ /* 0x000f300000000800 */
[----:B------:R-:W1:Y:S01]  /*0780*/  LDC R22, c[0x0][0x4e0] ;  /* 0x00013800ff167b82 */ /* 0x000e620000000800 */
[----:B--2---:R-:W-:-:S05]  /*0790*/  VIADD R3, R3, 0x3f ;  /* 0x0000003f03037836 */ /* 0x004fca0000000000 */
[----:B------:R-:W-:Y:S02]  /*07a0*/  SHF.R.S32.HI R6, RZ, 0x1f, R3 ;  /* 0x0000001fff067819 */ /* 0x000fe40000011403 */
[----:B----4-:R-:W-:Y:S02]  /*07b0*/  IABS R16, R5 ;  /* 0x0000000500107213 */ /* 0x010fe40000000000 */
[----:B------:R-:W-:Y:S02]  /*07c0*/  LEA.HI R6, R6, R3, RZ, 0x6 ;  /* 0x0000000306067211 */ /* 0x000fe400078f30ff */
[----:B---3--:R-:W-:Y:S01]  /*07d0*/  IABS R18, R11 ;  /* 0x0000000b00127213 */ /* 0x008fe20000000000 */
[----:B------:R-:W2:Y:S01]  /*07e0*/  I2F.RP R14, R16 ;  /* 0x00000010000e7306 */ /* 0x000ea20000209400 */
[----:B------:R-:W-:-:S04]  /*07f0*/  SHF.R.S32.HI R6, RZ, 0x6, R6 ;  /* 0x00000006ff067819 */ /* 0x000fc80000011406 */
[----:B------:R-:W-:-:S04]  /*0800*/  IABS R15, R6 ;  /* 0x00000006000f7213 */ /* 0x000fc80000000000 */
[----:B------:R-:W3:Y:S08]  /*0810*/  I2F.RP R3, R15 ;  /* 0x0000000f00037306 */ /* 0x000ef00000209400 */
[----:B--2---:R-:W-:Y:S08]  /*0820*/  MUFU.RCP R14, R14 ;  /* 0x0000000e000e7308 */ /* 0x004ff00000001000 */
[----:B---3--:R-:W2:Y:S02]  /*0830*/  MUFU.RCP R3, R3 ;  /* 0x0000000300037308 */ /* 0x008ea40000001000 */
[----:B--2---:R-:W-:Y:S01]  /*0840*/  VIADD R12, R3, 0xffffffe ;  /* 0x0ffffffe030c7836 */ /* 0x004fe20000000000 */
[----:B------:R-:W-:-:S05]  /*0850*/  IABS R3, R6 ;  /* 0x0000000600037213 */ /* 0x000fca0000000000 */
[----:B------:R2:W3:Y:S02]  /*0860*/  F2I.FTZ.U32.TRUNC.NTZ R13, R12 ;  /* 0x0000000c000d7305 */ /* 0x0004e4000021f000 */
[----:B--2---:R-:W-:Y:S02]  /*0870*/  IMAD.MOV.U32 R12, RZ, RZ, RZ ;  /* 0x000000ffff0c7224 */ /* 0x004fe400078e00ff */
[----:B---3--:R-:W-:-:S04]  /*0880*/  IMAD.MOV R10, RZ, RZ, -R13 ;  /* 0x000000ffff0a7224 */ /* 0x008fc800078e0a0d */
[----:B------:R-:W-:Y:S02]  /*0890*/  IMAD R17, R10, R15, RZ ;  /* 0x0000000f0a117224 */ /* 0x000fe400078e02ff */
[----:B------:R-:W-:Y:S02]  /*08a0*/  IMAD.MOV.U32 R10, RZ, RZ, R18 ;  /* 0x000000ffff0a7224 */ /* 0x000fe400078e0012 */
[----:B------:R-:W-:-:S04]  /*08b0*/  IMAD.HI.U32 R13, R13, R17, R12 ;  /* 0x000000110d0d7227 */ /* 0x000fc800078e000c */
[----:B------:R-:W-:Y:S02]  /*08c0*/  IMAD.MOV R12, RZ, RZ, -R3 ;  /* 0x000000ffff0c7224 */ /* 0x000fe400078e0a03 */
[----:B------:R-:W-:-:S04]  /*08d0*/  IMAD.HI.U32 R3, R13, R10, RZ ;  /* 0x0000000a0d037227 */ /* 0x000fc800078e00ff */
[----:B------:R-:W-:Y:S02]  /*08e0*/  IMAD R10, R3, R12, R10 ;  /* 0x0000000c030a7224 */ /* 0x000fe400078e020a */
[----:B------:R-:W-:-:S03]  /*08f0*/  VIADD R12, R14, 0xffffffe ;  /* 0x0ffffffe0e0c7836 */ /* 0x000fc60000000000 */
[----:B------:R-:W-:Y:S01]  /*0900*/  ISETP.GT.U32.AND P1, PT, R15, R10, PT ;  /* 0x0000000a0f00720c */ /* 0x000fe20003f24070 */
[----:B------:R2:W3:Y:S02]  /*0910*/  F2I.FTZ.U32.TRUNC.NTZ R13, R12 ;  /* 0x0000000c000d7305 */ /* 0x0004e4000021f000 */
[----:B--2---:R-:W-:-:S10]  /*0920*/  IMAD.MOV.U32 R12, RZ, RZ, RZ ;  /* 0x000000ffff0c7224 */ /* 0x004fd400078e00ff */
[----:B------:R-:W-:Y:S02]  /*0930*/  @!P1 IMAD.IADD R10, R10, 0x1, -R15 ;  /* 0x000000010a0a9824 */ /* 0x000fe400078e0a0f */
[----:B------:R-:W-:Y:S01]  /*0940*/  @!P1 VIADD R3, R3, 0x1 ;  /* 0x0000000103039836 */ /* 0x000fe20000000000 */
[----:B------:R-:W-:Y:S02]  /*0950*/  ISETP.NE.AND P1, PT, R6, RZ, PT ;  /* 0x000000ff0600720c */ /* 0x000fe40003f25270 */
[----:B------:R-:W-:Y:S02]  /*0960*/  ISETP.GE.U32.AND P0, PT, R10, R15, PT ;  /* 0x0000000f0a00720c */ /* 0x000fe40003f06070 */
[----:B------:R-:W-:Y:S02]  /*0970*/  LOP3.LUT R10, R11, R6, RZ, 0x3c, !PT ;  /* 0x000000060b0a7212 */ /* 0x000fe400078e3cff */
[----:B-1----:R-:W-:Y:S02]  /*0980*/  IABS R15, R22 ;  /* 0x00000016000f7213 */ /* 0x002fe40000000000 */
[----:B------:R-:W-:-:S07]  /*0990*/  ISETP.GE.AND P2, PT, R10, RZ, PT ;  /* 0x000000ff0a00720c */ /* 0x000fce0003f46270 */
[----:B------:R-:W-:-:S04]  /*09a0*/  @P0 VIADD R3, R3, 0x1 ;  /* 0x0000000103030836 */ /* 0x000fc80000000000 */
[----:B------:R-:W-:Y:S02]  /*09b0*/  IMAD.MOV.U32 R18, RZ, RZ, R3 ;  /* 0x000000ffff127224 */ /* 0x000fe400078e0003 */
[----:B---3--:R-:W-:Y:S02]  /*09c0*/  IMAD.MOV R3, RZ, RZ, -R13 ;  /* 0x000000ffff037224 */ /* 0x008fe400078e0a0d */
[----:B------:R-:W-:Y:S01]  /*09d0*/  @!P2 IMAD.MOV R18, RZ, RZ, -R18 ;  /* 0x000000ffff12a224 */ /* 0x000fe200078e0a12 */
[----:B------:R-:W-:Y:S01]  /*09e0*/  @!P1 LOP3.LUT R18, RZ, R6, RZ, 0x33, !PT ;  /* 0x00000006ff129212 */ /* 0x000fe200078e33ff */
[----:B------:R-:W-:-:S03]  /*09f0*/  IMAD R3, R3, R16, RZ ;  /* 0x0000001003037224 */ /* 0x000fc600078e02ff */
[----:B------:R-:W-:Y:S01]  /*0a00*/  IABS R10, R18 ;  /* 0x00000012000a7213 */ /* 0x000fe20000000000 */
[----:B------:R-:W-:-:S04]  /*0a10*/  IMAD.HI.U32 R12, R13, R3, R12 ;  /* 0x000000030d0c7227 */ /* 0x000fc800078e000c */
[----:B------:R-:W-:Y:S02]  /*0a20*/  IMAD.MOV.U32 R3, RZ, RZ, R10 ;  /* 0x000000ffff037224 */ /* 0x000fe400078e000a */
[----:B------:R-:W1:Y:S02]  /*0a30*/  I2F.RP R10, R15 ;  /* 0x0000000f000a7306 */ /* 0x000e640000209400 */
[----:B------:R-:W-:-:S04]  /*0a40*/  IMAD.HI.U32 R12, R12, R3, RZ ;  /* 0x000000030c0c7227 */ /* 0x000fc800078e00ff */
[----:B------:R-:W-:-:S04]  /*0a50*/  IMAD.MOV R13, RZ, RZ, -R12 ;  /* 0x000000ffff0d7224 */ /* 0x000fc800078e0a0c */
[C---:B------:R-:W-:Y:S01]  /*0a60*/  IMAD R3, R16.reuse, R13, R3 ;  /* 0x0000000d10037224 */ /* 0x040fe200078e0203 */
[----:B-1----:R-:W1:Y:S04]  /*0a70*/  MUFU.RCP R10, R10 ;  /* 0x0000000a000a7308 */ /* 0x002e680000001000 */
[----:B------:R-:W-:-:S13]  /*0a80*/  ISETP.GT.U32.AND P1, PT, R16, R3, PT ;  /* 0x000000031000720c */ /* 0x000fda0003f24070 */
[----:B------:R-:W-:Y:S02]  /*0a90*/  @!P1 IMAD.IADD R3, R3, 0x1, -R16 ;  /* 0x0000000103039824 */ /* 0x000fe400078e0a10 */
[----:B------:R-:W-:Y:S01]  /*0aa0*/  @!P1 VIADD R12, R12, 0x1 ;  /* 0x000000010c0c9836 */ /* 0x000fe20000000000 */
[----:B------:R-:W-:Y:S01]  /*0ab0*/  ISETP.NE.AND P1, PT, R5, RZ, PT ;  /* 0x000000ff0500720c */ /* 0x000fe20003f25270 */
[----:B-1----:R-:W-:Y:S01]  /*0ac0*/  VIADD R13, R10, 0xffffffe ;  /* 0x0ffffffe0a0d7836 */ /* 0x002fe20000000000 */
[----:B------:R-:W-:Y:S02]  /*0ad0*/  ISETP.GE.U32.AND P0, PT, R3, R16, PT ;  /* 0x000000100300720c */ /* 0x000fe40003f06070 */
[----:B------:R-:W-:Y:S01]  /*0ae0*/  LOP3.LUT R3, R18, R5, RZ, 0x3c, !PT ;  /* 0x0000000512037212 */ /* 0x000fe200078e3cff */
[----:B------:R-:W1:Y:S02]  /*0af0*/  LDC R16, c[0x0][0x294] ;  /* 0x0000a500ff107b82 */ /* 0x000e640000000800 */
[----:B------:R-:W2:Y:S01]  /*0b00*/  F2I.FTZ.U32.TRUNC.NTZ R13, R13 ;  /* 0x0000000d000d7305 */ /* 0x000ea2000021f000 */
[----:B------:R-:W-:-:S07]  /*0b10*/  ISETP.GE.AND P2, PT, R3, RZ, PT ;  /* 0x000000ff0300720c */ /* 0x000fce0003f46270 */
[----:B------:R-:W-:-:S04]  /*0b20*/  @P0 VIADD R12, R12, 0x1 ;  /* 0x000000010c0c0836 */ /* 0x000fc80000000000 */
[----:B------:R-:W-:Y:S02]  /*0b30*/  IMAD.MOV.U32 R17, RZ, RZ, R12 ;  /* 0x000000ffff117224 */ /* 0x000fe400078e000c */
[----:B------:R-:W-:Y:S02]  /*0b40*/  IMAD.MOV.U32 R12, RZ, RZ, RZ ;  /* 0x000000ffff0c7224 */ /* 0x000fe400078e00ff */
[----:B--2---:R-:W-:Y:S02]  /*0b50*/  IMAD.MOV R10, RZ, RZ, -R13 ;  /* 0x000000ffff0a7224 */ /* 0x004fe400078e0a0d */
[----:B------:R-:W-:Y:S01]  /*0b60*/  @!P2 IMAD.MOV R17, RZ, RZ, -R17 ;  /* 0x000000ffff11a224 */ /* 0x000fe200078e0a11 */
[----:B------:R-:W-:Y:S01]  /*0b70*/  @!P1 LOP3.LUT R17, RZ, R5, RZ, 0x33, !PT ;  /* 0x00000005ff119212 */ /* 0x000fe200078e33ff */
[----:B------:R-:W-:-:S03]  /*0b80*/  IMAD R3, R10, R15, RZ ;  /* 0x0000000f0a037224 */ /* 0x000fc600078e02ff */
[----:B------:R-:W-:Y:S01]  /*0b90*/  IABS R10, R17 ;  /* 0x00000011000a7213 */ /* 0x000fe20000000000 */
[----:B------:R-:W-:-:S04]  /*0ba0*/  IMAD.HI.U32 R12, R13, R3, R12 ;  /* 0x000000030d0c7227 */ /* 0x000fc800078e000c */
[----:B------:R-:W-:Y:S02]  /*0bb0*/  IMAD.MOV R14, RZ, RZ, -R17 ;  /* 0x000000ffff0e7224 */ /* 0x000fe400078e0a11 */
[----:B------:R-:W-:-:S04]  /*0bc0*/  IMAD.HI.U32 R3, R12, R10, RZ ;  /* 0x0000000a0c037227 */ /* 0x000fc800078e00ff */
[----:B------:R-:W-:Y:S02]  /*0bd0*/  IMAD.MOV R12, RZ, RZ, -R3 ;  /* 0x000000ffff0c7224 */ /* 0x000fe400078e0a03 */
[----:B------:R-:W-:Y:S02]  /*0be0*/  IMAD R5, R5, R14, R18 ;  /* 0x0000000e05057224 */ /* 0x000fe400078e0212 */
[----:B------:R-:W-:Y:S02]  /*0bf0*/  IMAD R10, R15, R12, R10 ;  /* 0x0000000c0f0a7224 */ /* 0x000fe400078e020a */
[----:B------:R-:W-:-:S03]  /*0c00*/  IMAD.MOV R12, RZ, RZ, -R18 ;  /* 0x000000ffff0c7224 */ /* 0x000fc600078e0a12 */
[----:B------:R-:W-:Y:S01]  /*0c10*/  ISETP.GT.U32.AND P1, PT, R15, R10, PT ;  /* 0x0000000a0f00720c */ /* 0x000fe20003f24070 */
[----:B------:R-:W-:-:S12]  /*0c20*/  IMAD R6, R6, R12, R11 ;  /* 0x0000000c06067224 */ /* 0x000fd800078e020b */
[----:B------:R-:W-:Y:S02]  /*0c30*/  @!P1 IMAD.IADD R10, R10, 0x1, -R15 ;  /* 0x000000010a0a9824 */ /* 0x000fe400078e0a0f */
[----:B------:R-:W-:Y:S01]  /*0c40*/  @!P1 VIADD R3, R3, 0x1 ;  /* 0x0000000103039836 */ /* 0x000fe20000000000 */
[----:B------:R-:W-:Y:S02]  /*0c50*/  ISETP.NE.AND P1, PT, R22, RZ, PT ;  /* 0x000000ff1600720c */ /* 0x000fe40003f25270 */
[----:B------:R-:W-:Y:S02]  /*0c60*/  ISETP.GE.U32.AND P0, PT, R10, R15, PT ;  /* 0x0000000f0a00720c */ /* 0x000fe40003f06070 */
[----:B------:R-:W-:-:S04]  /*0c70*/  LOP3.LUT R10, R17, R22, RZ, 0x3c, !PT ;  /* 0x00000016110a7212 */ /* 0x000fc800078e3cff */
[----:B------:R-:W-:Y:S01]  /*0c80*/  ISETP.GE.AND P2, PT, R10, RZ, PT ;  /* 0x000000ff0a00720c */ /* 0x000fe20003f46270 */
[----:B-1----:R-:W-:-:S05]  /*0c90*/  VIADD R10, R16, 0x3f ;  /* 0x0000003f100a7836 */ /* 0x002fca0000000000 */
[----:B------:R-:W-:Y:S01]  /*0ca0*/  SHF.R.S32.HI R13, RZ, 0x1f, R10 ;  /* 0x0000001fff0d7819 */ /* 0x000fe2000001140a */
[----:B------:R-:W-:Y:S01]  /*0cb0*/  @P0 VIADD R3, R3, 0x1 ;  /* 0x0000000103030836 */ /* 0x000fe20000000000 */
[----:B------:R-:W-:Y:S02]  /*0cc0*/  ISETP.NE.AND P0, PT, R8, RZ, PT ;  /* 0x000000ff0800720c */ /* 0x000fe40003f05270 */
[----:B------:R-:W-:-:S03]  /*0cd0*/  LEA.HI R10, R13, R10, RZ, 0x6 ;  /* 0x0000000a0d0a7211 */ /* 0x000fc600078f30ff */
[----:B------:R-:W-:Y:S01]  /*0ce0*/  @!P2 IMAD.MOV R3, RZ, RZ, -R3 ;  /* 0x000000ffff03a224 */ /* 0x000fe200078e0a03 */
[----:B------:R-:W-:Y:S02]  /*0cf0*/  @!P1 LOP3.LUT R3, RZ, R22, RZ, 0x33, !PT ;  /* 0x00000016ff039212 */ /* 0x000fe400078e33ff */
[----:B------:R-:W-:-:S03]  /*0d00*/  SHF.R.S32.HI R10, RZ, 0x6, R10 ;  /* 0x00000006ff0a7819 */ /* 0x000fc6000001140a */
[----:B------:R-:W-:-:S04]  /*0d10*/  IMAD.MOV R15, RZ, RZ, -R3 ;  /* 0x000000ffff0f7224 */ /* 0x000fc800078e0a03 */
[----:B------:R-:W-:Y:S01]  /*0d20*/  IMAD R22, R22, R15, R17 ;  /* 0x0000000f16167224 */ /* 0x000fe200078e0211 */
[----:B------:R-:W-:Y:S06]  /*0d30*/  @!P0 BRA `(.L_x_10) ;  /* 0x00000034006c8947 */ /* 0x000fec0003800000 */
[----:B------:R-:W-:-:S13]  /*0d40*/  ISETP.NE.AND P0, PT, R8, 0x1, PT ;  /* 0x000000010800780c */ /* 0x000fda0003f05270 */
[----:B------:R-:W-:Y:S05]  /*0d50*/  @P0 EXIT ;  /* 0x000000000000094d */ /* 0x000fea0003800000 */
[----:B------:R-:W-:Y:S01]  /*0d60*/  ISETP.GE.AND P0, PT, R16, 0x1, PT ;  /* 0x000000011000780c */ /* 0x000fe20003f06270 */
[----:B------:R-:W-:Y:S01]  /*0d70*/  UMOV UR4, URZ ;  /* 0x0000003f00047c82 */ /* 0x000fe20008000000 */
[----:B------:R-:W-:Y:S02]  /*0d80*/  CS2R R54, SRZ ;  /* 0x0000000000367805 */ /* 0x000fe4000001ff00 */
[----:B------:R-:W-:Y:S02]  /*0d90*/  CS2R R24, SRZ ;  /* 0x0000000000187805 */ /* 0x000fe4000001ff00 */
[----:B------:R-:W-:Y:S02]  /*0da0*/  CS2R R26, SRZ ;  /* 0x00000000001a7805 */ /* 0x000fe4000001ff00 */
[----:B------:R-:W-:Y:S02]  /*0db0*/  CS2R R28, SRZ ;  /* 0x00000000001c7805 */ /* 0x000fe4000001ff00 */
[----:B------:R-:W-:-:S02]  /*0dc0*/  CS2R R30, SRZ ;  /* 0x00000000001e7805 */ /* 0x000fc4000001ff00 */
[----:B------:R-:W-:Y:S02]  /*0dd0*/  CS2R R32, SRZ ;  /* 0x0000000000207805 */ /* 0x000fe4000001ff00 */
        /* <DEDUP_REMOVED lines=9> */
[----:B------:R-:W-:Y:S01]  /*0e70*/  CS2R R52, SRZ ;  /* 0x0000000000347805 */ /* 0x000fe2000001ff00 */
[----:B------:R-:W-:Y:S06]  /*0e80*/  @!P0 BRA `(.L_x_11) ;  /* 0x0000000000a08947 */ /* 0x000fec0003800000 */
[----:B------:R-:W-:-:S04]  /*0e90*/  LOP3.LUT R7, R4, 0x1, RZ, 0xfc, !PT ;  /* 0x0000000104077812 */ /* 0x000fc800078efcff */
[----:B------:R-:W-:-:S13]  /*0ea0*/  ISETP.NE.AND P0, PT, R7, 0x3, PT ;  /* 0x000000030700780c */ /* 0x000fda0003f05270 */
[----:B------:R-:W-:Y:S05]  /*0eb0*/  @!P0 BRA `(.L_x_12) ;  /* 0x0000000000048947 */ /* 0x000fea0003800000 */
[----:B------:R-:W-:Y:S01]  /*0ec0*/  BPT.TRAP 0x1 ;  /* 0x000000040000795c */ /* 0x000fe20000300000 */
.L_x_12:
[----:B------:R-:W1:Y:S01]  /*0ed0*/  S2UR UR5, SR_CgaCtaId ;  /* 0x00000000000579c3 */ /* 0x000e620000008800 */
[----:B------:R-:W-:Y:S01]  /*0ee0*/  SHF.L.U32 R7, RZ, 0x1f, RZ ;  /* 0x0000001fff077819 */ /* 0x000fe200000006ff */
[----:B------:R-:W-:Y:S02]  /*0ef0*/  UMOV UR4, 0x400 ;  /* 0x0000040000047882 */ /* 0x000fe40000000000 */
[----:B-1----:R-:W-:-:S12]  /*0f00*/  ULEA UR4, UR5, UR4, 0x18 ;  /* 0x0000000405047291 */ /* 0x002fd8000f8ec03f */
.L_x_13:
[----:B-1----:R-:W-:-:S04]  /*0f10*/  IMAD.U32 R8, RZ, RZ, UR4 ;  /* 0x00000004ff087e24 */ /* 0x002fc8000f8e00ff */
[----:B------:R1:W2:Y:S03]  /*0f20*/  SYNCS.PHASECHK.TRANS64.TRYWAIT P0, [R8+URZ+0x38000], R7 ;  /* 0x03800007080075a7 */ /* 0x0002a6000800017f */
[----:B--2---:R-:W-:Y:S05]  /*0f30*/  @!P0 NANOSLEEP.SYNCS 0x989680 ;  /* 0x009896800000895d */ /* 0x004fea0003900000 */
[----:B------:R-:W2:Y:S02]  /*0f40*/  @!P0 SYNCS.PHASECHK.TRANS64 P0, [R8+URZ+0x38000], R7 ;  /* 0x03800007080085a7 */ /* 0x000ea4000800007f */
[----:B--2---:R-:W-:Y:S05]  /*0f50*/  @!P0 BRA `(.L_x_13) ;  /* 0xfffffffc00ec8947 */ /* 0x004fea000383ffff */
[----:B------:R-:W-:Y:S01]  /*0f60*/  UIADD3 UR5, UR4, 0x1c000, URZ ;  /* 0x0001c00004057890 */ /* 0x000fe2000fffe03f */
[----:B------:R-:W-:Y:S01]  /*0f70*/  WARPGROUP.ARRIVE ;  /* 0x00000000000079c5 */ /* 0x000fe20000000000 */
[----:B------:R-:W-:Y:S02]  /*0f80*/  USHF.R.U32.HI UR4, URZ, 0x4, UR4 ;  /* 0x000000043f047899 */ /* 0x000fe40008011604 */
[----:B------:R-:W-:Y:S02]  /*0f90*/  USHF.R.U32.HI UR5, URZ, 0x4, UR5 ;  /* 0x000000043f057899 */ /* 0x000fe40008011605 */
[----:B------:R-:W-:Y:S02]  /*0fa0*/  ULOP3.LUT UR8, UR4, 0x3fff, URZ, 0xc0, !UPT ;  /* 0x00003fff04087892 */ /* 0x000fe4000f8ec03f */
[----:B------:R-:W-:Y:S01]  /*0fb0*/  ULOP3.LUT UR9, UR5, 0x3fff, URZ, 0xc0, !UPT ;  /* 0x00003fff05097892 */ /* 0x000fe2000f8ec03f */
[----:B------:R-:W-:Y:S02]  /*0fc0*/  UMOV UR7, 0x40000040 ;  /* 0x4000004000077882 */ /* 0x000fe40000000000 */
[----:B------:R-:W-:-:S02]  /*0fd0*/  UMOV UR5, 0x40000040 ;  /* 0x4000004000057882 */ /* 0x000fc40000000000 */
[----:B------:R-:W-:Y:S02]  /*0fe0*/  UMOV UR4, UR8 ;  /* 0x0000000800047c82 */ /* 0x000fe40008000000 */
[----:B------:R-:W-:Y:S02]  /*0ff0*/  UMOV UR6, UR9 ;  /* 0x0000000900067c82 */ /* 0x000fe40008000000 */
[----:B------:R-:W-:Y:S01]  /*1000*/  HGMMA.64x64x16.F32 R24, gdesc[UR4].tnspA.tnspB, RZ, !UPT ;  /* 0x60e00000041879f0 */ /* 0x000fe2000c7008ff */
[----:B------:R-:W-:Y:S02]  /*1010*/  UIADD3 UR4, UR8, 0x80, URZ ;  /* 0x0000008008047890 */ /* 0x000fe4000fffe03f */
[----:B------:R-:W-:Y:S01]  /*1020*/  UIADD3 UR6, UR9, 0x80, URZ ;  /* 0x0000008009067890 */ /* 0x000fe2000fffe03f */
[----:B------:R-:W-:Y:S01]  /*1030*/  UMOV UR5, 0x40000040 ;  /* 0x4000004000057882 */ /* 0x000fe20000000000 */
[----:B------:R-:W-:-:S07]  /*1040*/  UMOV UR7, 0x40000040 ;  /* 0x4000004000077882 */ /* 0x000fce0000000000 */
[----:B------:R-:W-:Y:S01]  /*1050*/  HGMMA.64x64x16.F32 R24, gdesc[UR4].tnspA.tnspB, R24 ;  /* 0x60e00000041879f0 */ /* 0x000fe20008700818 */
        /* <DEDUP_REMOVED lines=9> */
[----:B------:R-:W-:Y:S01]  /*10f0*/  HGMMA.64x64x16.F32 R24, gdesc[UR4].tnspA.tnspB, R24, gsb0 ;  /* 0x60e00000041879f0 */ /* 0x000fe20008000818 */
[----:B------:R-:W-:-:S05]  /*1100*/  UMOV UR4, 0x1 ;  /* 0x0000000100047882 */ /* 0x000fca0000000000 */
.L_x_11:
[----:B-1----:R-:W-:-:S05]  /*1110*/  VIMNMX R7, R10, 0x1, PT ;  /* 0x000000010a077848 */ /* 0x002fca0003fe0100 */
[----:B------:R-:W-:-:S05]  /*1120*/  IMAD.IADD R7, R10, 0x1, -R7 ;  /* 0x000000010a077824 */ /* 0x000fca00078e0a07 */
[----:B------:R-:W-:-:S13]  /*1130*/  ISETP.GE.AND P0, PT, R7, 0x1, PT ;  /* 0x000000010700780c */ /* 0x000fda0003f06270 */
[----:B------:R-:W-:Y:S05]  /*1140*/  @!P0 BRA `(.L_x_14) ;  /* 0x0000000400108947 */ /* 0x000fea0003800000 */
[----:B------:R-:W1:Y:S01]  /*1150*/  S2UR UR6, SR_CgaCtaId ;  /* 0x00000000000679c3 */ /* 0x000e620000008800 */
[----:B------:R-:W-:Y:S01]  /*1160*/  UMOV UR5, 0x400 ;  /* 0x0000040000057882 */ /* 0x000fe20000000000 */
[----:B------:R-:W-:Y:S01]  /*1170*/  LOP3.LUT R12, R4, 0x1, RZ, 0xfc, !PT ;  /* 0x00000001040c7812 */ /* 0x000fe200078efcff */
[----:B------:R-:W-:Y:S01]  /*1180*/  IMAD.MOV.U32 R11, RZ, RZ, RZ ;  /* 0x000000ffff0b7224 */ /* 0x000fe200078e00ff */
[----:B------:R-:W-:Y:S01]  /*1190*/  UISETP.NE.U32.AND UP0, UPT, UR4, URZ, UPT ;  /* 0x0000003f0400728c */ /* 0x000fe2000bf05070 */
[----:B------:R-:W-:Y:S01]  /*11a0*/  IMAD.MOV.U32 R8, RZ, RZ, R7 ;  /* 0x000000ffff087224 */ /* 0x000fe200078e0007 */
[----:B-1----:R-:W-:-:S04]  /*11b0*/  ULEA UR14, UR6, UR5, 0x18 ;  /* 0x00000005060e7291 */ /* 0x002fc8000f8ec03f */
[----:B------:R-:W-:Y:S02]  /*11c0*/  UIADD3 UR6, UR14, 0x1c000, URZ ;  /* 0x0001c0000e067890 */ /* 0x000fe4000fffe03f */
[----:B------:R-:W-:Y:S02]  /*11d0*/  USHF.R.U32.HI UR5, URZ, 0x4, UR14 ;  /* 0x000000043f057899 */ /* 0x000fe4000801160e */
[----:B------:R-:W-:Y:S02]  /*11e0*/  USHF.R.U32.HI UR6, URZ, 0x4, UR6 ;  /* 0x000000043f067899 */ /* 0x000fe40008011606 */
[----:B------:R-:W-:Y:S02]  /*11f0*/  ULOP3.LUT UR15, UR5, 0x3fff, URZ, 0xc0, !UPT ;  /* 0x00003fff050f7892 */ /* 0x000fe4000f8ec03f */
[----:B------:R-:W-:Y:S01]  /*1200*/  ULOP3.LUT UR16, UR6, 0x3fff, URZ, 0xc0, !UPT ;  /* 0x00003fff06107892 */ /* 0x000fe2000f8ec03f */
[----:B------:R-:W-:-:S11]  /*1210*/  UMOV UR5, URZ ;  /* 0x0000003f00057c82 */ /* 0x000fd60008000000 */
.L_x_19:
[----:B------:R-:W-:-:S13]  /*1220*/  ISETP.NE.AND P1, PT, R12, 0x3, PT ;  /* 0x000000030c00780c */ /* 0x000fda0003f25270 */
[----:B-1----:R-:W-:Y:S05]  /*1230*/  @!P1 BRA `(.L_x_15) ;  /* 0x0000000000049947 */ /* 0x002fea0003800000 */
[----:B------:R-:W-:Y:S01]  /*1240*/  BPT.TRAP 0x1 ;  /* 0x000000040000795c */ /* 0x000fe20000300000 */
.L_x_15:
[----:B------:R-:W-:Y:S01]  /*1250*/  SHF.L.U32 R9, R11, 0x1f, RZ ;  /* 0x0000001f0b097819 */ /* 0x000fe200000006ff */
[----:B------:R-:W-:-:S12]  /*1260*/  ULEA UR6, UR4, UR14, 0x3 ;  /* 0x0000000e04067291 */ /* 0x000fd8000f8e183f */
.L_x_16:
[----:B-1----:R-:W-:-:S04]  /*1270*/  IMAD.U32 R10, RZ, RZ, UR6 ;  /* 0x00000006ff0a7e24 */ /* 0x002fc8000f8e00ff */
[----:B------:R1:W2:Y:S03]  /*1280*/  SYNCS.PHASECHK.TRANS64.TRYWAIT P0, [R10+URZ+0x38000], R9 ;  /* 0x038000090a0075a7 */ /* 0x0002a6000800017f */
[----:B--2---:R-:W-:Y:S05]  /*1290*/  @!P0 NANOSLEEP.SYNCS 0x989680 ;  /* 0x009896800000895d */ /* 0x004fea0003900000 */
[----:B------:R-:W2:Y:S02]  /*12a0*/  @!P0 SYNCS.PHASECHK.TRANS64 P0, [R10+URZ+0x38000], R9 ;  /* 0x038000090a0085a7 */ /* 0x000ea4000800007f */
[----:B--2---:R-:W-:Y:S05]  /*12b0*/  @!P0 BRA `(.L_x_16) ;  /* 0xfffffffc00ec8947 */ /* 0x004fea000383ffff */
[----:B------:R-:W-:Y:S01]  /*12c0*/  ULEA UR6, UR4, UR15, 0x9 ;  /* 0x0000000f04067291 */ /* 0x000fe2000f8e483f */
[----:B------:R-:W-:Y:S01]  /*12d0*/  WARPGROUP.ARRIVE ;  /* 0x00000000000079c5 */ /* 0x000fe20000000000 */
[----:B------:R-:W-:Y:S01]  /*12e0*/  ULEA UR7, UR4, UR16, 0x9 ;  /* 0x0000001004077291 */ /* 0x000fe2000f8e483f */
[----:B------:R-:W-:Y:S01]  /*12f0*/  UMOV UR9, 0x40000040 ;  /* 0x4000004000097882 */ /* 0x000fe20000000000 */
[----:B------:R-:W-:-:S03]  /*1300*/  UMOV UR11, 0x40000040 ;  /* 0x40000040000b7882 */ /* 0x000fc60000000000 */
[----:B------:R-:W-:Y:S02]  /*1310*/  UMOV UR8, UR6 ;  /* 0x0000000600087c82 */ /* 0x000fe40008000000 */
[----:B------:R-:W-:Y:S02]  /*1320*/  UMOV UR10, UR7 ;  /* 0x00000007000a7c82 */ /* 0x000fe40008000000 */
[----:B------:R-:W-:Y:S01]  /*1330*/  HGMMA.64x64x16.F32 R24, gdesc[UR8].tnspA.tnspB, R24, UP0 ;  /* 0x60e00000081879f0 */ /* 0x000fe2000bf00818 */
        /* <DEDUP_REMOVED lines=14> */
[----:B------:R-:W-:Y:S03]  /*1420*/  HGMMA.64x64x16.F32 R24, gdesc[UR8].tnspA.tnspB, R24, gsb0 ;  /* 0x60e00000081879f0 */ /* 0x000fe60008000818 */
[----:B------:R-:W-:Y:S02]  /*1430*/  WARPGROUP.DEPBAR.LE gsb0, 0x1 ;  /* 0x00008000000079c5 */ /* 0x000fe40000010100 */
[----:B------:R-:W-:Y:S05]  /*1440*/  @!P1 BRA `(.L_x_17) ;  /* 0x0000000000049947 */ /* 0x000fea0003800000 */
[----:B------:R-:W-:Y:S01]  /*1450*/  BPT.TRAP 0x1 ;  /* 0x000000040000795c */ /* 0x000fe20000300000 */
.L_x_17:
[----:B------:R-:W-:Y:S01]  /*1460*/  ULEA UR6, UR5, UR14, 0x3 ;  /* 0x0000000e05067291 */ /* 0x000fe2000f8e183f */
[----:B------:R-:W-:-:S03]  /*1470*/  ISETP.GT.U32.AND P0, PT, R4, 0x1, PT ;  /* 0x000000010400780c */ /* 0x000fc60003f04070 */
[----:B------:R-:W-:-:S04]  /*1480*/  UIADD3 UR6, UR6, 0x38070, URZ ;  /* 0x0003807006067890 */ /* 0x000fc8000fffe03f */
[----:B------:R-:W-:-:S09]  /*1490*/  UPRMT UR6, URZ, 0x654, UR6 ;  /* 0x000006543f067896 */ /* 0x000fd20008000006 */
[----:B------:R-:W-:Y:S01]  /*14a0*/  SYNCS.ARRIVE.TRANS64.RED.A1T0 RZ, [UR6], RZ ;  /* 0x000000ffffff79a7 */ /* 0x000fe20008100406 */
[----:B------:R-:W-:Y:S05]  /*14b0*/  @P0 BRA `(.L_x_18) ;  /* 0x0000000000040947 */ /* 0x000fea0003800000 */
[----:B------:R-:W-:Y:S01]  /*14c0*/  BPT.TRAP 0x1 ;  /* 0x000000040000795c */ /* 0x000fe20000300000 */
.L_x_18:
[----:B------:R-:W-:Y:S01]  /*14d0*/  UIADD3 UR4, UR4, 0x1, URZ ;  /* 0x0000000104047890 */ /* 0x000fe2000fffe03f */
[C---:B------:R-:W-:Y:S01]  /*14e0*/  ISETP.GT.AND P0, PT, R8.reuse, 0x1, PT ;  /* 0x000000010800780c */ /* 0x040fe20003f04270 */
[----:B------:R-:W-:Y:S01]  /*14f0*/  UIADD3 UR5, UR5, 0x1, URZ ;  /* 0x0000000105057890 */ /* 0x000fe2000fffe03f */
[----:B------:R-:W-:Y:S01]  /*1500*/  VIADD R8, R8, 0xffffffff ;  /* 0xffffffff08087836 */ /* 0x000fe20000000000 */
[----:B------:R-:W-:Y:S02]  /*1510*/  UISETP.NE.AND UP0, UPT, UR4, 0xe, UPT ;  /* 0x0000000e0400788c */ /* 0x000fe4000bf05270 */
[----:B------:R-:W-:Y:S02]  /*1520*/  UISETP.NE.AND UP1, UPT, UR5, 0xe, UPT ;  /* 0x0000000e0500788c */ /* 0x000fe4000bf25270 */
[----:B------:R-:W-:Y:S02]  /*1530*/  USEL UR6, URZ, 0x1, UP0 ;  /* 0x000000013f067887 */ /* 0x000fe40008000000 */
[----:B------:R-:W-:-:S02]  /*1540*/  USEL UR4, UR4, URZ, UP0 ;  /* 0x0000003f04047287 */ /* 0x000fc40008000000 */
[----:B------:R-:W-:Y:S02]  /*1550*/  USEL UR5, UR5, URZ, UP1 ;  /* 0x0000003f05057287 */ /* 0x000fe40008800000 */
[----:B------:R-:W-:Y:S01]  /*1560*/  UPLOP3.LUT UP0, UPT, UPT, UPT, UPT, 0x80, 0x0 ;  /* 0x000000000000789c */ /* 0x000fe20003f0f070 */
[----:B------:R-:W-:Y:S01]  /*1570*/  LOP3.LUT R11, R11, UR6, RZ, 0x3c, !PT ;  /* 0x000000060b0b7c12 */ /* 0x000fe2000f8e3cff */
[----:B------:R-:W-:Y:S09]  /*1580*/  @P0 BRA `(.L_x_19) ;  /* 0xfffffffc00240947 */ /* 0x000ff2000383ffff */
.L_x_14:
[----:B------:R-:W2:Y:S01]  /*1590*/  LDC R8, c[0x0][0x294] ;  /* 0x0000a500ff087b82 */ /* 0x000ea20000000800 */
[----:B------:R-:W-:Y:S02]  /*15a0*/  WARPGROUP.DEPBAR.LE gsb0, 0x0 ;  /* 0x00008000000079c5 */ /* 0x000fe40000010000 */
[----:B--2---:R-:W-:-:S13]  /*15b0*/  ISETP.GE.AND P0, PT, R8, 0x1, PT ;  /* 0x000000010800780c */ /* 0x004fda0003f06270 */
[----:B------:R-:W-:Y:S05]  /*15c0*/  @!P0 BRA `(.L_x_20) ;  /* 0x0000000000488947 */ /* 0x000fea0003800000 */
[----:B------:R-:W-:-:S04]  /*15d0*/  LOP3.LUT R8, R4, 0x1, RZ, 0xfc, !PT ;  /* 0x0000000104087812 */ /* 0x000fc800078efcff */
[----:B------:R-:W-:-:S13]  /*15e0*/  ISETP.NE.AND P0, PT, R8, 0x3, PT ;  /* 0x000000030800780c */ /* 0x000fda0003f05270 */
[----:B------:R-:W-:Y:S05]  /*15f0*/  @!P0 BRA `(.L_x_21) ;  /* 0x0000000000048947 */ /* 0x000fea0003800000 */
[----:B------:R-:W-:Y:S01]  /*1600*/  BPT.TRAP 0x1 ;  /* 0x000000040000795c */ /* 0x000fe20000300000 */
.L_x_21:
[----:B-1----:R-:W1:Y:S01]  /*1610*/  S2R R10, SR_CgaCtaId ;  /* 0x00000000000a7919 */ /* 0x002e620000008800 */
[----:B------:R-:W-:Y:S02]  /*1620*/  SHF.R.U32.HI R8, RZ, 0x1, R7 ;  /* 0x00000001ff087819 */ /* 0x000fe40000011607 */
[----:B------:R-:W-:-:S03]  /*1630*/  ISETP.GT.U32.AND P0, PT, R4, 0x1, PT ;  /* 0x000000010400780c */ /* 0x000fc60003f04070 */
[----:B------:R-:W-:-:S05]  /*1640*/  IMAD.WIDE.U32 R8, R8, -0x6db6db6d, RZ ;  /* 0x9249249308087825 */ /* 0x000fca00078e00ff */
[----:B------:R-:W-:Y:S02]  /*1650*/  SHF.R.U32.HI R8, RZ, 0x2, R9 ;  /* 0x00000002ff087819 */ /* 0x000fe40000011609 */
[----:B------:R-:W-:-:S03]  /*1660*/  MOV R9, 0x400 ;  /* 0x0000040000097802 */ /* 0x000fc60000000f00 */
[----:B------:R-:W-:Y:S01]  /*1670*/  IMAD R7, R8, -0xe, R7 ;  /* 0xfffffff208077824 */ /* 0x000fe200078e0207 */
[----:B-1----:R-:W-:-:S05]  /*1680*/  LEA R10, R10, R9, 0x18 ;  /* 0x000000090a0a7211 */ /* 0x002fca00078ec0ff */
[----:B------:R-:W-:-:S04]  /*1690*/  IMAD R7, R7, 0x8, R10 ;  /* 0x0000000807077824 */ /* 0x000fc800078e020a */
[----:B------:R-:W-:-:S05]  /*16a0*/  VIADD R7, R7, 0x38070 ;  /* 0x0003807007077836 */ /* 0x000fca0000000000 */
[----:B------:R-:W-:-:S04]  /*16b0*/  PRMT R7, RZ, 0x654, R7 ;  /* 0x00000654ff077816 */ /* 0x000fc80000000007 */
[----:B------:R2:W-:Y:S01]  /*16c0*/  SYNCS.ARRIVE.TRANS64.RED.A1T0 RZ, [R7+URZ], RZ ;  /* 0x000000ff07ff79a7 */ /* 0x0005e2000810043f */
[----:B------:R-:W-:Y:S05]  /*16d0*/  @P0 BRA `(.L_x_20) ;  /* 0x0000000000040947 */ /* 0x000fea0003800000 */
[----:B------:R-:W-:Y:S01]  /*16e0*/  BPT.TRAP 0x1 ;  /* 0x000000040000795c */ /* 0x000fe20000300000 */
.L_x_20:
[----:B--2---:R-:W2:Y:S01]  /*16f0*/  S2R R7, SR_TID.X ;  /* 0x0000000000077919 */ /* 0x004ea20000002100 */
[----:B-1----:R-:W1:Y:S01]  /*1700*/  LDC.64 R8, c[0x0][0x280] ;  /* 0x0000a000ff087b82 */ /* 0x002e620000000a00 */
[----:B------:R-:W3:Y:S07]  /*1710*/  S2R R15, SR_CTAID.X ;  /* 0x00000000000f7919 */ /* 0x000eee0000002500 */
[----:B------:R-:W4:Y:S01]  /*1720*/  LDC.64 R60, c[0x0][0x658] ;  /* 0x00019600ff3c7b82 */ /* 0x000f220000000a00 */
[----:B--2---:R-:W-:-:S04]  /*1730*/  SHF.R.S32.HI R4, RZ, 0x1f, R7 ;  /* 0x0000001fff047819 */ /* 0x004fc80000011407 */
[----:B------:R-:W-:-:S04]  /*1740*/  LEA.HI R4, R4, R7, RZ, 0x7 ;  /* 0x0000000704047211 */ /* 0x000fc800078f38ff */
[----:B------:R-:W-:-:S05]  /*1750*/  LOP3.LUT R4, R4, 0xffffff80, RZ, 0xc0, !PT ;  /* 0xffffff8004047812 */ /* 0x000fca00078ec0ff */
[----:B------:R-:W-:-:S05]  /*1760*/  IMAD.IADD R4, R7, 0x1, -R4 ;  /* 0x0000000107047824 */ /* 0x000fca00078e0a04 */
[----:B------:R-:W-:-:S04]  /*1770*/  SHF.R.S32.HI R7, RZ, 0x1f, R4 ;  /* 0x0000001fff077819 */ /* 0x000fc80000011404 */
[CC--:B------:R-:W-:Y:S02]  /*1780*/  LEA.HI R11, R7.reuse, R4.reuse, RZ, 0x2 ;  /* 0x00000004070b7211 */ /* 0x0c0fe400078f10ff */
[----:B------:R-:W-:Y:S01]  /*1790*/  LEA.HI R19, R7, R4, RZ, 0x5 ;  /* 0x0000000407137211 */ /* 0x000fe200078f28ff */
[----:B---3--:R-:W-:Y:S01]  /*17a0*/  IMAD.SHL.U32 R7, R15, 0x40, RZ ;  /* 0x000000400f077824 */ /* 0x008fe200078e00ff */
[--C-:B------:R-:W-:Y:S02]  /*17b0*/  SHF.R.S32.HI R10, RZ, 0x2, R11.reuse ;  /* 0x00000002ff0a7819 */ /* 0x100fe4000001140b */
[----:B------:R-:W-:Y:S02]  /*17c0*/  SHF.R.S32.HI R13, RZ, 0x1f, R11 ;  /* 0x0000001fff0d7819 */ /* 0x000fe4000001140b */
[----:B-1----:R-:W-:Y:S02]  /*17d0*/  ISETP.GE.AND P0, PT, R7, R8, PT ;  /* 0x000000080700720c */ /* 0x002fe40003f06270 */
[----:B------:R-:W-:-:S02]  /*17e0*/  LEA.HI R13, R13, R10, RZ, 0x3 ;  /* 0x0000000a0d0d7211 */ /* 0x000fc400078f18ff */
[----:B------:R-:W-:Y:S02]  /*17f0*/  SHF.R.S32.HI R19, RZ, 0x5, R19 ;  /* 0x00000005ff137819 */ /* 0x000fe40000011413 */
[----:B------:R-:W-:-:S05]  /*1800*/  LOP3.LUT R13, R13, 0xfffffff8, RZ, 0xc0, !PT ;  /* 0xfffffff80d0d7812 */ /* 0x000fca00078ec0ff */
[----:B------:R-:W-:Y:S01]  /*1810*/  IMAD.IADD R10, R10, 0x1, -R13 ;  /* 0x000000010a0a7824 */ /* 0x000fe200078e0a0d */
[----:B------:R-:W-:-:S04]  /*1820*/  LOP3.LUT R13, R11, 0xfffffffc, RZ, 0xc0, !PT ;  /* 0xfffffffc0b0d7812 */ /* 0x000fc800078ec0ff */
[--C-:B------:R-:W-:Y:S01]  /*1830*/  SHF.R.S32.HI R11, RZ, 0x1f, R10.reuse ;  /* 0x0000001fff0b7819 */ /* 0x100fe2000001140a */
[----:B------:R-:W-:Y:S02]  /*1840*/  IMAD.IADD R16, R4, 0x1, -R13 ;  /* 0x0000000104107824 */ /* 0x000fe400078e0a0d */
[----:B------:R-:W-:-:S04]  /*1850*/  IMAD.WIDE R12, R19, 0x10, R10 ;  /* 0x00000010130c7825 */ /* 0x000fc800078e020a */
[----:B------:R-:W-:Y:S02]  /*1860*/  IMAD.SHL.U32 R14, R16, 0x2, RZ ;  /* 0x00000002100e7824 */ /* 0x000fe400078e00ff */
[----:B------:R-:W-:-:S03]  /*1870*/  IMAD.WIDE R12, R15, 0x40, R12 ;  /* 0x000000400f0c7825 */ /* 0x000fc600078e020c */
[----:B------:R-:W-:Y:S01]  /*1880*/  SHF.R.S32.HI R15, RZ, 0x1f, R14 ;  /* 0x0000001fff0f7819 */ /* 0x000fe2000001140e */
[----:B----4-:R-:W-:Y:S06]  /*1890*/  @P0 EXIT ;  /* 0x000000000000094d */ /* 0x010fec0003800000 */
[----:B------:R-:W-:Y:S01]  /*18a0*/  ULDC UR4, c[0x0][0x288] ;  /* 0x0000a20000047ab9 */ /* 0x000fe20000000800 */
[----:B------:R-:W-:Y:S01]  /*18b0*/  IMAD.SHL.U32 R4, R6, 0x40, RZ ;  /* 0x0000004006047824 */ /* 0x000fe200078e00ff */
[----:B------:R-:W-:Y:S01]  /*18c0*/  ISETP.GE.AND P0, PT, R5, UR4, PT ;  /* 0x0000000405007c0c */ /* 0x000fe2000bf06270 */
[-C--:B------:R-:W-:Y:S01]  /*18d0*/  IMAD.WIDE.U32 R20, R12, R60.reuse, R14 ;  /* 0x0000003c0c147225 */ /* 0x080fe200078e000e */
[----:B------:R-:W-:Y:S01]  /*18e0*/  SHF.R.S32.HI R17, RZ, 0x1f, R5 ;  /* 0x0000001fff117819 */ /* 0x000fe20000011405 */
[----:B------:R-:W-:Y:S01]  /*18f0*/  ULDC.64 UR4, c[0x0][0x660] ;  /* 0x0001980000047ab9 */ /* 0x000fe20000000a00 */
[C---:B------:R-:W-:Y:S01]  /*1900*/  ISETP.GE.OR P0, PT, R4.reuse, R9, P0 ;  /* 0x000000090400720c */ /* 0x040fe20000706670 */
[----:B------:R-:W-:Y:S01]  /*1910*/  IMAD R18, R13, R60, RZ ;  /* 0x0000003c0d127224 */ /* 0x000fe200078e02ff */
[----:B------:R-:W-:Y:S02]  /*1920*/  SHF.R.S32.HI R6, RZ, 0x1f, R4 ;  /* 0x0000001fff067819 */ /* 0x000fe40000011404 */
[----:B------:R-:W-:Y:S01]  /*1930*/  IADD3 R20, P1, R4, R20, RZ ;  /* 0x0000001404147210 */ /* 0x000fe20007f3e0ff */
[----:B------:R-:W-:-:S02]  /*1940*/  IMAD R23, R12, R61, R18 ;  /* 0x0000003d0c177224 */ /* 0x000fc400078e0212 */
[----:B------:R-:W-:-:S03]  /*1950*/  IMAD R18, R17, UR4, RZ ;  /* 0x0000000411127c24 */ /* 0x000fc6000f8e02ff */
[----:B------:R-:W-:-:S03]  /*1960*/  IADD3.X R21, R6, R21, R23, P1, !PT ;  /* 0x0000001506157210 */ /* 0x000fc60000ffe417 */
[----:B------:R-:W-:Y:S05]  /*1970*/  @P0 EXIT ;  /* 0x000000000000094d */ /* 0x000fea0003800000 */
[----:B------:R-:W-:Y:S01]  /*1980*/  ULDC UR6, c[0x0][0x28c] ;  /* 0x0000a30000067ab9 */ /* 0x000fe20000000800 */
[C---:B------:R-:W-:Y:S01]  /*1990*/  IMAD R23, R5.reuse, UR5, R18 ;  /* 0x0000000505177c24 */ /* 0x040fe2000f8e0212 */
[----:B------:R-:W-:Y:S01]  /*19a0*/  ISETP.GE.AND P0, PT, R22, UR6, PT ;  /* 0x0000000616007c0c */ /* 0x000fe2000bf06270 */
[----:B------:R-:W-:Y:S01]  /*19b0*/  ULDC UR6, c[0x0][0x290] ;  /* 0x0000a40000067ab9 */ /* 0x000fe20000000800 */
[----:B------:R-:W-:Y:S01]  /*19c0*/  SHF.R.S32.HI R18, RZ, 0x1f, R3 ;  /* 0x0000001fff127819 */ /* 0x000fe20000011403 */
[----:B------:R-:W-:Y:S01]  /*19d0*/  IMAD.WIDE.U32 R20, R5, UR4, R20 ;  /* 0x0000000405147c25 */ /* 0x000fe2000f8e0014 */
[----:B------:R-:W-:Y:S01]  /*19e0*/  ISETP.GE.OR P0, PT, R3, UR6, P0 ;  /* 0x0000000603007c0c */ /* 0x000fe20008706670 */
[----:B------:R-:W-:Y:S02]  /*19f0*/  ULDC.64 UR4, c[0x0][0x670] ;  /* 0x00019c0000047ab9 */ /* 0x000fe40000000a00 */
[----:B------:R-:W-:Y:S02]  /*1a00*/  IMAD.IADD R21, R21, 0x1, R23 ;  /* 0x0000000115157824 */ /* 0x000fe400078e0217 */
[----:B------:R-:W-:-:S02]  /*1a10*/  IMAD R56, R18, UR4, RZ ;  /* 0x0000000412387c24 */ /* 0x000fc4000f8e02ff */
[----:B------:R-:W-:-:S04]  /*1a20*/  IMAD.WIDE.U32 R20, R3, UR4, R20 ;  /* 0x0000000403147c25 */ /* 0x000fc8000f8e0014 */
[----:B------:R-:W-:Y:S01]  /*1a30*/  IMAD R23, R3, UR5, R56 ;  /* 0x0000000503177c24 */ /* 0x000fe2000f8e0238 */
[----:B------:R-:W-:Y:S01]  /*1a40*/  SHF.R.S32.HI R56, RZ, 0x1f, R22 ;  /* 0x0000001fff387819 */ /* 0x000fe20000011416 */
[----:B------:R-:W-:Y:S01]  /*1a50*/  IMAD R19, R19, -0x10, -R7 ;  /* 0xfffffff013137824 */ /* 0x000fe200078e0a07 */
[----:B------:R-:W-:Y:S06]  /*1a60*/  @P0 EXIT ;  /* 0x000000000000094d */ /* 0x000fec0003800000 */
[----:B------:R-:W-:Y:S01]  /*1a70*/  ULDC.64 UR4, c[0x0][0x668] ;  /* 0x00019a0000047ab9 */ /* 0x000fe20000000a00 */
[----:B------:R-:W-:Y:S01]  /*1a80*/  IMAD R7, R16, -0x2, R9 ;  /* 0xfffffffe10077824 */ /* 0x000fe200078e0209 */
[----:B0----5:R-:W-:Y:S01]  /*1a90*/  FSETP.NEU.AND P1, PT, R2, RZ, PT ;  /* 0x000000ff0200720b */ /* 0x021fe20003f2d000 */
[----:B------:R-:W-:Y:S01]  /*1aa0*/  IMAD.IADD R21, R21, 0x1, R23 ;  /* 0x0000000115157824 */ /* 0x000fe200078e0217 */
[----:B------:R-:W-:Y:S01]  /*1ab0*/  IADD3 R8, R19, R8, -R10 ;  /* 0x0000000813087210 */ /* 0x000fe20007ffe80a */
[----:B------:R-:W-:Y:S02]  /*1ac0*/  IMAD R9, R56, UR4, RZ ;  /* 0x0000000438097c24 */ /* 0x000fe4000f8e02ff */
[----:B------:R-:W-:-:S04]  /*1ad0*/  IMAD.WIDE.U32 R10, R22, UR4, R20 ;  /* 0x00000004160a7c25 */ /* 0x000fc8000f8e0014 */
[----:B------:R-:W-:Y:S01]  /*1ae0*/  IMAD R59, R22, UR5, R9 ;  /* 0x00000005163b7c24 */ /* 0x000fe2000f8e0209 */
[----:B------:R-:W-:Y:S01]  /*1af0*/  ULDC.64 UR4, c[0x0][0x640] ;  /* 0x0001900000047ab9 */ /* 0x000fe20000000a00 */
[----:B------:R-:W-:Y:S01]  /*1b00*/  IMAD.IADD R7, R7, 0x1, -R4 ;  /* 0x0000000107077824 */ /* 0x000fe200078e0a04 */
[----:B------:R-:W-:Y:S01]  /*1b10*/  SHF.L.U64.HI R9, R60, 0x3, R61 ;  /* 0x000000033c097819 */ /* 0x000fe2000001023d */
[----:B------:R-:W-:Y:S02]  /*1b20*/  IMAD R23, R56, UR4, RZ ;  /* 0x0000000438177c24 */ /* 0x000fe4000f8e02ff */
[----:B------:R-:W-:Y:S01]  /*1b30*/  IMAD.SHL.U32 R60, R60, 0x8, RZ ;  /* 0x000000083c3c7824 */ /* 0x000fe200078e00ff */
[----:B------:R-:W-:Y:S01]  /*1b40*/  ISETP.GT.AND P0, PT, R7, RZ, PT ;  /* 0x000000ff0700720c */ /* 0x000fe20003f04270 */
[----:B------:R-:W-:Y:S02]  /*1b50*/  IMAD R23, R22, UR5, R23 ;  /* 0x0000000516177c24 */ /* 0x000fe4000f8e0217 */
[----:B------:R-:W-:Y:S01]  /*1b60*/  IMAD.IADD R59, R11, 0x1, R59 ;  /* 0x000000010b3b7824 */ /* 0x000fe200078e023b */
[----:B------:R-:W-:Y:S01]  /*1b70*/  ISETP.GT.AND P2, PT, R8, RZ, P0 ;  /* 0x000000ff0800720c */ /* 0x000fe20000744270 */
[----:B------:R-:W-:-:S12]  /*1b80*/  @!P1 BRA `(.L_x_22) ;  /* 0x0000001c00109947 */ /* 0x000fd80003800000 */
[----:B------:R-:W-:Y:S01]  /*1b90*/  IADD3 R16, P1, R4, R14, RZ ;  /* 0x0000000e04107210 */ /* 0x000fe20007f3e0ff */
[----:B------:R-:W-:Y:S01]  /*1ba0*/  ULDC.64 UR6, c[0x0][0x638] ;  /* 0x00018e0000067ab9 */ /* 0x000fe20000000a00 */
[----:B------:R-:W-:Y:S01]  /*1bb0*/  ULDC.64 UR8, c[0x0][0x648] ;  /* 0x0001920000087ab9 */ /* 0x000fe20000000a00 */
[----:B------:R-:W-:Y:S01]  /*1bc0*/  IMAD R20, R17, UR6, RZ ;  /* 0x0000000611147c24 */ /* 0x000fe2000f8e02ff */
[----:B------:R-:W-:Y:S01]  /*1bd0*/  ULDC.64 UR10, c[0x0][0x630] ;  /* 0x00018c00000a7ab9 */ /* 0x000fe20000000a00 */
[----:B------:R-:W-:Y:S01]  /*1be0*/  IMAD.X R17, R6, 0x1, R15, P1 ;  /* 0x0000000106117824 */ /* 0x000fe200008e060f */
[----:B------:R-:W-:Y:S01]  /*1bf0*/  ULDC.64 UR14, c[0x0][0x628] ;  /* 0x00018a00000e7ab9 */ /* 0x000fe20000000a00 */
[C---:B------:R-:W-:Y:S02]  /*1c00*/  IMAD R11, R5.reuse, UR7, R20 ;  /* 0x00000007050b7c24 */ /* 0x040fe4000f8e0214 */
[----:B------:R-:W-:-:S04]  /*1c10*/  IMAD.WIDE.U32 R16, R5, UR6, R16 ;  /* 0x0000000605107c25 */ /* 0x000fc8000f8e0010 */
[----:B------:R-:W-:Y:S02]  /*1c20*/  IMAD R18, R18, UR8, RZ ;  /* 0x0000000812127c24 */ /* 0x000fe4000f8e02ff */
[----:B------:R-:W-:Y:S02]  /*1c30*/  IMAD.IADD R17, R17, 0x1, R11 ;  /* 0x0000000111117824 */ /* 0x000fe400078e020b */
[C---:B------:R-:W-:Y:S02]  /*1c40*/  IMAD R61, R3.reuse, UR9, R18 ;  /* 0x00000009033d7c24 */ /* 0x040fe4000f8e0212 */
[----:B------:R-:W-:-:S04]  /*1c50*/  IMAD.WIDE.U32 R16, R3, UR8, R16 ;  /* 0x0000000803107c25 */ /* 0x000fc8000f8e0010 */
[----:B------:R-:W-:Y:S02]  /*1c60*/  IMAD.IADD R17, R17, 0x1, R61 ;  /* 0x0000000111117824 */ /* 0x000fe400078e023d */
[----:B------:R-:W-:Y:S02]  /*1c70*/  IMAD R21, R13, UR10, RZ ;  /* 0x0000000a0d157c24 */ /* 0x000fe4000f8e02ff */
[----:B------:R-:W-:-:S04]  /*1c80*/  IMAD.WIDE.U32 R16, R22, UR4, R16 ;  /* 0x0000000416107c25 */ /* 0x000fc8000f8e0010 */
[----:B------:R-:W-:Y:S02]  /*1c90*/  IMAD.IADD R19, R23, 0x1, R17 ;  /* 0x0000000117137824 */ /* 0x000fe400078e0211 */
[----:B------:R-:W-:Y:S02]  /*1ca0*/  IMAD.MOV.U32 R18, RZ, RZ, R16 ;  /* 0x000000ffff127224 */ /* 0x000fe400078e0010 */
[C---:B------:R-:W-:Y:S02]  /*1cb0*/  IMAD R62, R12.reuse, UR11, R21 ;  /* 0x0000000b0c3e7c24 */ /* 0x040fe4000f8e0215 */
[----:B------:R-:W-:-:S04]  /*1cc0*/  IMAD.WIDE.U32 R20, R12, UR10, R18 ;  /* 0x0000000a0c147c25 */ /* 0x000fc8000f8e0012 */
[----:B------:R-:W-:Y:S01]  /*1cd0*/  IMAD.IADD R21, R21, 0x1, R62 ;  /* 0x0000000115157824 */ /* 0x000fe200078e023e */
[----:B------:R-:W-:-:S04]  /*1ce0*/  LEA R64, P1, R20, UR14, 0x1 ;  /* 0x0000000e14407c11 */ /* 0x000fc8000f8208ff */
[----:B------:R-:W-:-:S05]  /*1cf0*/  LEA.HI.X R65, R20, UR15, R21, 0x1, P1 ;  /* 0x0000000f14417c11 */ /* 0x000fca00088f0c15 */
[----:B------:R0:W2:Y:S01]  /*1d00*/  @P2 LDG.E.LTC128B.U16 R63, desc[UR12][R64.64] ;  /* 0x0000000c403f2981 */ /* 0x0000a2000c1e1520 */
[----:B------:R-:W-:Y:S01]  /*1d10*/  IMAD.WIDE.U32 R20, R22, UR4, RZ ;  /* 0x0000000416147c25 */ /* 0x000fe2000f8e00ff */
[----:B------:R-:W-:Y:S01]  /*1d20*/  ULDC.64 UR4, c[0x0][0x650] ;  /* 0x0001940000047ab9 */ /* 0x000fe20000000a00 */
[----:B------:R-:W-:Y:S01]  /*1d30*/  ISETP.GT.AND P1, PT, R7, 0x1, PT ;  /* 0x000000010700780c */ /* 0x000fe20003f24270 */
[----:B------:R-:W-:Y:S01]  /*1d40*/  BSSY B0, `(.L_x_23) ;  /* 0x0000018000007945 */ /* 0x000fe20003800000 */
[----:B------:R-:W-:Y:S02]  /*1d50*/  IMAD.IADD R23, R21, 0x1, R23 ;  /* 0x0000000115177824 */ /* 0x000fe400078e0217 */
[----:B------:R-:W-:-:S04]  /*1d60*/  IMAD.MOV.U32 R22, RZ, RZ, R20 ;  /* 0x000000ffff167224 */ /* 0x000fc800078e0014 */
[----:B------:R-:W-:-:S04]  /*1d70*/  IMAD.WIDE.U32 R56, R12, UR10, R22 ;  /* 0x0000000a0c387c25 */ /* 0x000fc8000f8e0016 */
[----:B------:R-:W-:Y:S02]  /*1d80*/  IMAD.IADD R57, R62, 0x1, R57 ;  /* 0x000000013e397824 */ /* 0x000fe400078e0239 */
[----:B------:R-:W-:-:S04]  /*1d90*/  IMAD.WIDE.U32 R56, R3, UR8, R56 ;  /* 0x0000000803387c25 */ /* 0x000fc8000f8e0038 */
[----:B------:R-:W-:Y:S02]  /*1da0*/  IMAD.IADD R57, R61, 0x1, R57 ;  /* 0x000000013d397824 */ /* 0x000fe400078e0239 */
[----:B------:R-:W-:-:S04]  /*1db0*/  IMAD.WIDE.U32 R56, R5, UR6, R56 ;  /* 0x0000000605387c25 */ /* 0x000fc8000f8e0038 */
[----:B0-----:R-:W-:Y:S01]  /*1dc0*/  IMAD.IADD R65, R11, 0x1, R57 ;  /* 0x000000010b417824 */ /* 0x001fe200078e0239 */
[----:B------:R-:W-:Y:S02]  /*1dd0*/  IADD3 R64, P4, P5, R4, R56, R14 ;  /* 0x0000003804407210 */ /* 0x000fe40007d9e00e */
[----:B------:R-:W-:Y:S02]  /*1de0*/  LEA R56, P3, R10, UR4, 0x1 ;  /* 0x000000040a387c11 */ /* 0x000fe4000f8608ff */
[----:B------:R-:W-:Y:S02]  /*1df0*/  IADD3.X R65, R6, R65, R15, P4, P5 ;  /* 0x0000004106417210 */ /* 0x000fe400027ea40f */
[----:B------:R-:W-:Y:S02]  /*1e00*/  LEA.HI.X R57, R10, UR5, R59, 0x1, P3 ;  /* 0x000000050a397c11 */ /* 0x000fe400098f0c3b */
[----:B------:R-:W-:Y:S02]  /*1e10*/  ISETP.GT.AND P3, PT, R8, RZ, P1 ;  /* 0x000000ff0800720c */ /* 0x000fe40000f64270 */
[----:B------:R-:W-:-:S04]  /*1e20*/  LEA R58, P4, R64, UR14, 0x1 ;  /* 0x0000000e403a7c11 */ /* 0x000fc8000f8808ff */
[----:B------:R-:W-:Y:S01]  /*1e30*/  LEA.HI.X R59, R64, UR15, R65, 0x1, P4 ;  /* 0x0000000f403b7c11 */ /* 0x000fe2000a0f0c41 */
[----:B--2---:R-:W-:Y:S01]  /*1e40*/  HADD2.F32 R67, -RZ, R63.H0_H0 ;  /* 0x2000003fff437230 */ /* 0x004fe20000004100 */
[----:B------:R-:W-:-:S04]  /*1e50*/  PRMT R10, R63, 0x7610, R10 ;  /* 0x000076103f0a7816 */ /* 0x000fc8000000000a */
[----:B------:R-:W-:-:S04]  /*1e60*/  FMUL R67, R67, R2 ;  /* 0x0000000243437220 */ /* 0x000fc80000400000 */
[----:B------:R-:W-:-:S05]  /*1e70*/  FFMA R67, R24, R0, R67 ;  /* 0x0000000018437223 */ /* 0x000fca0000000043 */
[----:B------:R-:W-:-:S05]  /*1e80*/  F2FP.F16.F32.PACK_AB R67, RZ, R67 ;  /* 0x00000043ff43723e */ /* 0x000fca00000000ff */
[----:B------:R0:W-:Y:S01]  /*1e90*/  @P2 STG.E.U16 desc[UR12][R56.64], R67 ;  /* 0x0000004338002986 */ /* 0x0001e2000c10150c */
[----:B------:R-:W-:Y:S05]  /*1ea0*/  @!P3 BRA `(.L_x_24) ;  /* 0x000000000004b947 */ /* 0x000fea0003800000 */
[----:B------:R1:W5:Y:S02]  /*1eb0*/  LDG.E.LTC128B.U16 R10, desc[UR12][R58.64+0x2] ;  /* 0x0000020c3a0a7981 */ /* 0x000364000c1e1520 */
.L_x_24:
[----:B------:R-:W-:Y:S05]  /*1ec0*/  BSYNC B0 ;  /* 0x0000000000007941 */ /* 0x000fea0003800000 */
.L_x_23:
[----:B------:R-:W-:Y:S01]  /*1ed0*/  USHF.L.U32 UR5, UR10, 0x3, URZ ;  /* 0x000000030a057899 */ /* 0x000fe2000800063f */
[----:B-----5:R-:W-:Y:S01]  /*1ee0*/  HADD2.F32 R13, -RZ, R10.H0_H0 ;  /* 0x2000000aff0d7230 */ /* 0x020fe20000004100 */
[----:B------:R-:W-:Y:S01]  /*1ef0*/  USHF.L.U64.HI UR4, UR10, 0x3, UR11 ;  /* 0x000000030a047899 */ /* 0x000fe2000801020b */
[----:B------:R-:W-:Y:S01]  /*1f00*/  ISETP.GT.AND P0, PT, R8, 0x8, P0 ;  /* 0x000000080800780c */ /* 0x000fe20000704270 */
[----:B------:R-:W-:Y:S02]  /*1f10*/  @P3 IMAD.MOV.U32 R17, RZ, RZ, R57 ;  /* 0x000000ffff113224 */ /* 0x000fe400078e0039 */
[----:B------:R-:W-:Y:S02]  /*1f20*/  IMAD.U32 R64, RZ, RZ, UR5 ;  /* 0x00000005ff407e24 */ /* 0x000fe4000f8e00ff */
[----:B------:R-:W-:Y:S01]  /*1f30*/  FMUL R18, R13, R2 ;  /* 0x000000020d127220 */ /* 0x000fe20000400000 */
[----:B------:R-:W-:-:S03]  /*1f40*/  IMAD.U32 R65, RZ, RZ, UR4 ;  /* 0x00000004ff417e24 */ /* 0x000fc6000f8e00ff */
[----:B------:R-:W-:Y:S01]  /*1f50*/  FFMA R18, R25, R0, R18 ;  /* 0x0000000019127223 */ /* 0x000fe20000000012 */
[----:B------:R-:W-:-:S04]  /*1f60*/  IMAD.WIDE.U32 R64, R12, UR10, R64 ;  /* 0x0000000a0c407c25 */ /* 0x000fc8000f8e0040 */
[----:B------:R-:W-:Y:S01]  /*1f70*/  IMAD.IADD R21, R62, 0x1, R65 ;  /* 0x000000013e157824 */ /* 0x000fe200078e0241 */
[----:B------:R-:W-:Y:S02]  /*1f80*/  IADD3 R16, P2, R16, R64, RZ ;  /* 0x0000004010107210 */ /* 0x000fe40007f5e0ff */
[----:B------:R-:W-:-:S03]  /*1f90*/  F2FP.F16.F32.PACK_AB R18, RZ, R18 ;  /* 0x00000012ff12723e */ /* 0x000fc600000000ff */
[----:B------:R-:W-:Y:S01]  /*1fa0*/  IMAD.X R19, R21, 0x1, R19, P2 ;  /* 0x0000000115137824 */ /* 0x000fe200010e0613 */
[----:B------:R-:W-:Y:S02]  /*1fb0*/  LEA R12, P2, R16, UR14, 0x1 ;  /* 0x0000000e100c7c11 */ /* 0x000fe4000f8408ff */
[----:B------:R-:W-:Y:S02]  /*1fc0*/  PRMT R22, R18, 0x7610, R22 ;  /* 0x0000761012167816 */ /* 0x000fe40000000016 */
[----:B------:R-:W-:Y:S01]  /*1fd0*/  LEA.HI.X R13, R16, UR15, R19, 0x1, P2 ;  /* 0x0000000f100d7c11 */ /* 0x000fe200090f0c13 */
[----:B------:R-:W-:-:S05]  /*1fe0*/  @P3 IMAD.MOV.U32 R16, RZ, RZ, R56 ;  /* 0x000000ffff103224 */ /* 0x000fca00078e0038 */
[----:B------:R2:W-:Y:S04]  /*1ff0*/  @P3 STG.E.U16 desc[UR12][R16.64+0x2], R22 ;  /* 0x0000021610003986 */ /* 0x0005e8000c10150c */
[----:B------:R-:W3:Y:S01]  /*2000*/  @P0 LDG.E.LTC128B.U16 R10, desc[UR12][R12.64] ;  /* 0x0000000c0c0a0981 */ /* 0x000ee2000c1e1520 */
[----:B------:R-:W-:Y:S01]  /*2010*/  IADD3 R18, P2, R20, R64, RZ ;  /* 0x0000004014127210 */ /* 0x000fe20007f5e0ff */
[----:B------:R-:W-:Y:S01]  /*2020*/  BSSY B0, `(.L_x_25) ;  /* 0x0000015000007945 */ /* 0x000fe20003800000 */
[----:B------:R-:W-:Y:S02]  /*2030*/  SHF.L.U64.HI R9, R60, 0x1, R9 ;  /* 0x000000013c097819 */ /* 0x000fe40000010209 */
[----:B------:R-:W-:Y:S01]  /*2040*/  ISETP.GT.AND P1, PT, R8, 0x8, P1 ;  /* 0x000000080800780c */ /* 0x000fe20000f24270 */
[----:B------:R-:W-:-:S02]  /*2050*/  IMAD.X R19, R21, 0x1, R23, P2 ;  /* 0x0000000115137824 */ /* 0x000fc400010e0617 */
[----:B------:R-:W-:-:S04]  /*2060*/  IMAD.WIDE.U32 R18, R3, UR8, R18 ;  /* 0x0000000803127c25 */ /* 0x000fc8000f8e0012 */
[----:B------:R-:W-:Y:S02]  /*2070*/  IMAD.IADD R19, R61, 0x1, R19 ;  /* 0x000000013d137824 */ /* 0x000fe400078e0213 */
[----:B------:R-:W-:-:S04]  /*2080*/  IMAD.WIDE.U32 R18, R5, UR6, R18 ;  /* 0x0000000605127c25 */ /* 0x000fc8000f8e0012 */
[----:B------:R-:W-:Y:S01]  /*2090*/  IMAD.IADD R11, R11, 0x1, R19 ;  /* 0x000000010b0b7824 */ /* 0x000fe200078e0213 */
[----:B------:R-:W-:-:S04]  /*20a0*/  IADD3 R5, P2, P3, R4, R18, R14 ;  /* 0x0000001204057210 */ /* 0x000fc80007b5e00e */
[----:B------:R-:W-:Y:S02]  /*20b0*/  IADD3.X R6, R6, R11, R15, P2, P3 ;  /* 0x0000000b06067210 */ /* 0x000fe400017e640f */
[----:B------:R-:W-:Y:S02]  /*20c0*/  LEA R60, P2, R60, R56, 0x1 ;  /* 0x000000383c3c7211 */ /* 0x000fe400078408ff */
[----:B------:R-:W-:-:S03]  /*20d0*/  LEA R4, P3, R5, UR14, 0x1 ;  /* 0x0000000e05047c11 */ /* 0x000fc6000f8608ff */
[----:B------:R-:W-:Y:S01]  /*20e0*/  IMAD.X R61, R9, 0x1, R57, P2 ;  /* 0x00000001093d7824 */ /* 0x000fe200010e0639 */
[----:B------:R-:W-:Y:S01]  /*20f0*/  LEA.HI.X R5, R5, UR15, R6, 0x1, P3 ;  /* 0x0000000f05057c11 */ /* 0x000fe200098f0c06 */
[----:B---3--:R-:W-:-:S05]  /*2100*/  HADD2.F32 R3, -RZ, R10.H0_H0 ;  /* 0x2000000aff037230 */ /* 0x008fca0000004100 */
[----:B------:R-:W-:-:S04]  /*2110*/  FMUL R3, R3, R2 ;  /* 0x0000000203037220 */ /* 0x000fc80000400000 */
[----:B------:R-:W-:-:S05]  /*2120*/  FFMA R3, R26, R0, R3 ;  /* 0x000000001a037223 */ /* 0x000fca0000000003 */
[----:B------:R-:W-:-:S05]  /*2130*/  F2FP.F16.F32.PACK_AB R3, RZ, R3 ;  /* 0x00000003ff03723e */ /* 0x000fca00000000ff */
[----:B------:R2:W-:Y:S01]  /*2140*/  @P0 STG.E.U16 desc[UR12][R60.64], R3 ;  /* 0x000000033c000986 */ /* 0x0005e2000c10150c */
[----:B------:R-:W-:Y:S05]  /*2150*/  @!P1 BRA `(.L_x_26) ;  /* 0x0000000000049947 */ /* 0x000fea0003800000 */
[----:B------:R3:W5:Y:S02]  /*2160*/  LDG.E.LTC128B.U16 R10, desc[UR12][R4.64+0x2] ;  /* 0x0000020c040a7981 */ /* 0x000764000c1e1520 */
.L_x_26:
[----:B------:R-:W-:Y:S05]  /*2170*/  BSYNC B0 ;  /* 0x0000000000007941 */ /* 0x000fea0003800000 */
.L_x_25:
[----:B--2--5:R-:W-:Y:S01]  /*2180*/  HADD2.F32 R3, -RZ, R10.H0_H0 ;  /* 0x2000000aff037230 */ /* 0x024fe20000004100 */
[----:B------:R-:W-:Y:S01]  /*2190*/  ISETP.GT.AND P0, PT, R7, 0x8, PT ;  /* 0x000000080700780c */ /* 0x000fe20003f04270 */
[----:B------:R-:W-:Y:S01]  /*21a0*/  @P1 IMAD.MOV.U32 R12, RZ, RZ, R60 ;  /* 0x000000ffff0c1224 */ /* 0x000fe200078e003c */
[----:B------:R-:W-:Y:S01]  /*21b0*/  BSSY B0, `(.L_x_27) ;  /* 0x000000a000007945 */ /* 0x000fe20003800000 */
[----:B------:R-:W-:Y:S02]  /*21c0*/  @P1 IMAD.MOV.U32 R13, RZ, RZ, R61 ;  /* 0x000000ffff0d1224 */ /* 0x000fe400078e003d */
[----:B------:R-:W-:Y:S01]  /*21d0*/  FMUL R6, R3, R2 ;  /* 0x0000000203067220 */ /* 0x000fe20000400000 */
[----:B------:R-:W-:Y:S02]  /*21e0*/  ISETP.GT.AND P2, PT, R8, RZ, P0 ;  /* 0x000000ff0800720c */ /* 0x000fe40000744270 */
[----:B------:R-:W-:Y:S01]  /*21f0*/  PRMT R3, R10, 0x7610, R3 ;  /* 0x000076100a037816 */ /* 0x000fe20000000003 */
[----:B------:R-:W-:-:S05]  /*2200*/  FFMA R6, R27, R0, R6 ;  /* 0x000000001b067223 */ /* 0x000fca0000000006 */
[----:B------:R-:W-:-:S05]  /*2210*/  F2FP.F16.F32.PACK_AB R6, RZ, R6 ;  /* 0x00000006ff06723e */ /* 0x000fca00000000ff */
[----:B------:R2:W-:Y:S01]  /*2220*/  @P1 STG.E.U16 desc[UR12][R12.64+0x2], R6 ;  /* 0x000002060c001986 */ /* 0x0005e2000c10150c */
[----:B------:R-:W-:Y:S05]  /*2230*/  @!P2 BRA `(.L_x_28) ;  /* 0x000000000004a947 */ /* 0x000fea0003800000 */
[----:B------:R4:W5:Y:S02]  /*2240*/  LDG.E.LTC128B.U16 R3, desc[UR12][R58.64+0x10] ;  /* 0x0000100c3a037981 */ /* 0x000964000c1e1520 */
.L_x_28:
[----:B------:R-:W-:Y:S05]  /*2250*/  BSYNC B0 ;  /* 0x0000000000007941 */ /* 0x000fea0003800000 */
.L_x_27:
[----:B-----5:R-:W-:Y:S01]  /*2260*/  HADD2.F32 R9, -RZ, R3.H0_H0 ;  /* 0x20000003ff097230 */ /* 0x020fe20000004100 */
[----:B------:R-:W-:Y:S01]  /*2270*/  ISETP.GT.AND P1, PT, R7, 0x9, PT ;  /* 0x000000090700780c */ /* 0x000fe20003f24270 */
[----:B------:R-:W-:Y:S01]  /*2280*/  @P2 IMAD.MOV.U32 R10, RZ, RZ, R56 ;  /* 0x000000ffff0a2224 */ /* 0x000fe200078e0038 */
[----:B------:R-:W-:Y:S01]  /*2290*/  BSSY B0, `(.L_x_29) ;  /* 0x0000009000007945 */ /* 0x000fe20003800000 */
[----:B------:R-:W-:Y:S02]  /*22a0*/  @P2 IMAD.MOV.U32 R11, RZ, RZ, R57 ;  /* 0x000000ffff0b2224 */ /* 0x000fe400078e0039 */
[----:B------:R-:W-:Y:S01]  /*22b0*/  FMUL R9, R9, R2 ;  /* 0x0000000209097220 */ /* 0x000fe20000400000 */
[----:B------:R-:W-:-:S03]  /*22c0*/  ISETP.GT.AND P3, PT, R8, RZ, P1 ;  /* 0x000000ff0800720c */ /* 0x000fc60000f64270 */
[----:B------:R-:W-:-:S05]  /*22d0*/  FFMA R9, R28, R0, R9 ;  /* 0x000000001c097223 */ /* 0x000fca0000000009 */
[----:B------:R-:W-:-:S05]  /*22e0*/  F2FP.F16.F32.PACK_AB R9, RZ, R9 ;  /* 0x00000009ff09723e */ /* 0x000fca00000000ff */
[----:B------:R0:W-:Y:S01]  /*22f0*/  @P2 STG.E.U16 desc[UR12][R10.64+0x10], R9 ;  /* 0x000010090a002986 */ /* 0x0001e2000c10150c */
[----:B------:R-:W-:Y:S05]  /*2300*/  @!P3 BRA `(.L_x_30) ;  /* 0x000000000004b947 */ /* 0x000fea0003800000 */
[----:B------:R0:W5:Y:S02]  /*2310*/  LDG.E.LTC128B.U16 R3, desc[UR12][R58.64+0x12] ;  /* 0x0000120c3a037981 */ /* 0x000164000c1e1520 */
.L_x_30:
[----:B------:R-:W-:Y:S05]  /*2320*/  BSYNC B0 ;  /* 0x0000000000007941 */ /* 0x000fea0003800000 */
.L_x_29:
[----:B0----5:R-:W-:Y:S01]  /*2330*/  HADD2.F32 R9, -RZ, R3.H0_H0 ;  /* 0x20000003ff097230 */ /* 0x021fe20000004100 */
[----:B------:R-:W-:Y:S01]  /*2340*/  ISETP.GT.AND P0, PT, R8, 0x8, P0 ;  /* 0x000000080800780c */ /* 0x000fe20000704270 */
[----:B------:R-:W-:Y:S01]  /*2350*/  @P3 IMAD.MOV.U32 R10, RZ, RZ, R56 ;  /* 0x000000ffff0a3224 */ /* 0x000fe200078e0038 */
[----:B------:R-:W-:Y:S01]  /*2360*/  BSSY B0, `(.L_x_31) ;  /* 0x0000008000007945 */ /* 0x000fe20003800000 */
[----:B------:R-:W-:Y:S02]  /*2370*/  @P3 IMAD.MOV.U32 R11, RZ, RZ, R57 ;  /* 0x000000ffff0b3224 */ /* 0x000fe400078e0039 */
[----:B--2---:R-:W-:-:S04]  /*2380*/  FMUL R6, R9, R2 ;  /* 0x0000000209067220 */ /* 0x004fc80000400000 */
[----:B------:R-:W-:-:S05]  /*2390*/  FFMA R6, R29, R0, R6 ;  /* 0x000000001d067223 */ /* 0x000fca0000000006 */
[----:B------:R-:W-:-:S05]  /*23a0*/  F2FP.F16.F32.PACK_AB R6, RZ, R6 ;  /* 0x00000006ff06723e */ /* 0x000fca00000000ff */
[----:B------:R0:W-:Y:S01]  /*23b0*/  @P3 STG.E.U16 desc[UR12][R10.64+0x12], R6 ;  /* 0x000012060a003986 */ /* 0x0001e2000c10150c */
[----:B------:R-:W-:Y:S05]  /*23c0*/  @!P0 BRA `(.L_x_32) ;  /* 0x0000000000048947 */ /* 0x000fea0003800000 */
[----:B------:R2:W5:Y:S02]  /*23d0*/  LDG.E.LTC128B.U16 R3, desc[UR12][R4.64+0x10] ;  /* 0x0000100c04037981 */ /* 0x000564000c1e1520 */
.L_x_32:
[----:B------:R-:W-:Y:S05]  /*23e0*/  BSYNC B0 ;  /* 0x0000000000007941 */ /* 0x000fea0003800000 */
.L_x_31:
[----:B-----5:R-:W-:Y:S01]  /*23f0*/  HADD2.F32 R9, -RZ, R3.H0_H0 ;  /* 0x20000003ff097230 */ /* 0x020fe20000004100 */
[----:B------:R-:W-:Y:S01]  /*2400*/  ISETP.GT.AND P1, PT, R8, 0x8, P1 ;  /* 0x000000080800780c */ /* 0x000fe20000f24270 */
[----:B0-----:R-:W-:Y:S01]  /*2410*/  @P0 IMAD.MOV.U32 R10, RZ, RZ, R60 ;  /* 0x000000ffff0a0224 */ /* 0x001fe200078e003c */
[----:B------:R-:W-:Y:S01]  /*2420*/  BSSY B0, `(.L_x_33) ;  /* 0x0000008000007945 */ /* 0x000fe20003800000 */
[----:B------:R-:W-:Y:S02]  /*2430*/  @P0 IMAD.MOV.U32 R11, RZ, RZ, R61 ;  /* 0x000000ffff0b0224 */ /* 0x000fe400078e003d */
[----:B------:R-:W-:-:S04]  /*2440*/  FMUL R9, R9, R2 ;  /* 0x0000000209097220 */ /* 0x000fc80000400000 */
[----:B------:R-:W-:-:S05]  /*2450*/  FFMA R9, R30, R0, R9 ;  /* 0x000000001e097223 */ /* 0x000fca0000000009 */
[----:B------:R-:W-:-:S05]  /*2460*/  F2FP.F16.F32.PACK_AB R9, RZ, R9 ;  /* 0x00000009ff09723e */ /* 0x000fca00000000ff */
[----:B------:R0:W-:Y:S01]  /*2470*/  @P0 STG.E.U16 desc[UR12][R10.64+0x10], R9 ;  /* 0x000010090a000986 */ /* 0x0001e2000c10150c */
[----:B------:R-:W-:Y:S05]  /*2480*/  @!P1 BRA `(.L_x_34) ;  /* 0x0000000000049947 */ /* 0x000fea0003800000 */
[----:B------:R0:W5:Y:S02]  /*2490*/  LDG.E.LTC128B.U16 R3, desc[UR12][R4.64+0x12] ;  /* 0x0000120c04037981 */ /* 0x000164000c1e1520 */
.L_x_34:
[----:B------:R-:W-:Y:S05]  /*24a0*/  BSYNC B0 ;  /* 0x0000000000007941 */ /* 0x000fea0003800000 */
.L_x_33:
[----:B0----5:R-:W-:Y:S01]  /*24b0*/  HADD2.F32 R9, -RZ, R3.H0_H0 ;  /* 0x20000003ff097230 */ /* 0x021fe20000004100 */
        /* <DEDUP_REMOVED lines=11> */
.L_x_36:
[----:B------:R-:W-:Y:S05]  /*2570*/  BSYNC B0 ;  /* 0x0000000000007941 */ /* 0x000fea0003800000 */
.L_x_35:
[----:B-----5:R-:W-:Y:S01]  /*2580*/  HADD2.F32 R9, -RZ, R3.H0_H0 ;  /* 0x20000003ff097230 */ /* 0x020fe20000004100 */
[----:B------:R-:W-:Y:S01]  /*2590*/  ISETP.GT.AND P1, PT, R7, 0x11, PT ;  /* 0x000000110700780c */ /* 0x000fe20003f24270 */
[----:B0-----:R-:W-:Y:S01]  /*25a0*/  @P2 IMAD.MOV.U32 R10, RZ, RZ, R56 ;  /* 0x000000ffff0a2224 */ /* 0x001fe200078e0038 */
        /* <DEDUP_REMOVED lines=9> */
.L_x_38:
[----:B------:R-:W-:Y:S05]  /*2640*/  BSYNC B0 ;  /* 0x0000000000007941 */ /* 0x000fea0003800000 */
.L_x_37:
[----:B0----5:R-:W-:Y:S01]  /*2650*/  HADD2.F32 R9, -RZ, R3.H0_H0 ;  /* 0x20000003ff097230 */ /* 0x021fe20000004100 */
[----:B------:R-:W-:Y:S01]  /*2660*/  ISETP.GT.AND P0, PT, R8, 0x8, P0 ;  /* 0x000000080800780c */ /* 0x000fe20000704270 */
[----:B------:R-:W-:Y:S01]  /*2670*/  @P3 IMAD.MOV.U32 R10, RZ, RZ, R56 ;  /* 0x000000ffff0a3224 */ /* 0x000fe200078e0038 */
        /* <DEDUP_REMOVED lines=8> */
.L_x_40:
[----:B------:R-:W-:Y:S05]  /*2700*/  BSYNC B0 ;  /* 0x0000000000007941 */ /* 0x000fea0003800000 */
.L_x_39:
        /* <DEDUP_REMOVED lines=11> */
.L_x_42:
[----:B------:R-:W-:Y:S05]  /*27c0*/  BSYNC B0 ;  /* 0x0000000000007941 */ /* 0x000fea0003800000 */
.L_x_41:
        /* <DEDUP_REMOVED lines=12> */
.L_x_44:
[----:B------:R-:W-:Y:S05]  /*2890*/  BSYNC B0 ;  /* 0x0000000000007941 */ /* 0x000fea0003800000 */
.L_x_43:
        /* <DEDUP_REMOVED lines=12> */
.L_x_46:
[----:B------:R-:W-:Y:S05]  /*2960*/  BSYNC B0 ;  /* 0x0000000000007941 */ /* 0x000fea0003800000 */
.L_x_45:
        /* <DEDUP_REMOVED lines=11> */
.L_x_48:
[----:B------:R-:W-:Y:S05]  /*2a20*/  BSYNC B0 ;  /* 0x0000000000007941 */ /* 0x000fea0003800000 */
.L_x_47:
        /* <DEDUP_REMOVED lines=11> */
.L_x_50:
[----:B------:R-:W-:Y:S05]  /*2ae0*/  BSYNC B0 ;  /* 0x0000000000007941 */ /* 0x000fea0003800000 */
.L_x_49:
        /* <DEDUP_REMOVED lines=12> */
.L_x_52:
[----:B------:R-:W-:Y:S05]  /*2bb0*/  BSYNC B0 ;  /* 0x0000000000007941 */ /* 0x000fea0003800000 */
.L_x_51:
        /* <DEDUP_REMOVED lines=12> */
.L_x_54:
[----:B------:R-:W-:Y:S05]  /*2c80*/  BSYNC B0 ;  /* 0x0000000000007941 */ /* 0x000fea0003800000 */
.L_x_53:
        /* <DEDUP_REMOVED lines=11> */
.L_x_56:
[----:B------:R-:W-:Y:S05]  /*2d40*/  BSYNC B0 ;  /* 0x0000000000007941 */ /* 0x000fea0003800000 */
.L_x_55:
        /* <DEDUP_REMOVED lines=11> */
.L_x_58:
[----:B------:R-:W-:Y:S05]  /*2e00*/  BSYNC B0 ;  /* 0x0000000000007941 */ /* 0x000fea0003800000 */
.L_x_57:
        /* <DEDUP_REMOVED lines=12> */
.L_x_60:
[----:B------:R-:W-:Y:S05]  /*2ed0*/  BSYNC B0 ;  /* 0x0000000000007941 */ /* 0x000fea0003800000 */
.L_x_59:
        /* <DEDUP_REMOVED lines=12> */
.L_x_62:
[----:B------:R-:W-:Y:S05]  /*2fa0*/  BSYNC B0 ;  /* 0x0000000000007941 */ /* 0x000fea0003800000 */
.L_x_61:
        /* <DEDUP_REMOVED lines=11> */
.L_x_64:
[----:B------:R-:W-:Y:S05]  /*3060*/  BSYNC B0 ;  /* 0x0000000000007941 */ /* 0x000fea0003800000 */
.L_x_63:
        /* <DEDUP_REMOVED lines=11> */
.L_x_66:
[----:B------:R-:W-:Y:S05]  /*3120*/  BSYNC B0 ;  /* 0x0000000000007941 */ /* 0x000fea0003800000 */
.L_x_65:
        /* <DEDUP_REMOVED lines=12> */
.L_x_68:
[----:B------:R-:W-:Y:S05]  /*31f0*/  BSYNC B0 ;  /* 0x0000000000007941 */ /* 0x000fea0003800000 */
.L_x_67:
        /* <DEDUP_REMOVED lines=12> */
.L_x_70:
[----:B------:R-:W-:Y:S05]  /*32c0*/  BSYNC B0 ;  /* 0x0000000000007941 */ /* 0x000fea0003800000 */
.L_x_69:
        /* <DEDUP_REMOVED lines=11> */
.L_x_72:
[----:B------:R-:W-:Y:S05]  /*3380*/  BSYNC B0 ;  /* 0x0000000000007941 */ /* 0x000fea0003800000 */
.L_x_71:
        /* <DEDUP_REMOVED lines=11> */
.L_x_74:
[----:B------:R-:W-:Y:S05]  /*3440*/  BSYNC B0 ;  /* 0x0000000000007941 */ /* 0x000fea0003800000 */
.L_x_73:
        /* <DEDUP_REMOVED lines=12> */
.L_x_76:
[----:B------:R-:W-:Y:S05]  /*3510*/  BSYNC B0 ;  /* 0x0000000000007941 */ /* 0x000fea0003800000 */
.L_x_75:
        /* <DEDUP_REMOVED lines=12> */
.L_x_78:
[----:B------:R-:W-:Y:S05]  /*35e0*/  BSYNC B0 ;  /* 0x0000000000007941 */ /* 0x000fea0003800000 */
.L_x_77:
[----:B0----5:R-:W-:Y:S01]  /*35f0*/  HADD2.F32 R7, -RZ, R3.H0_H0 ;  /* 0x20000003ff077230 */ /* 0x021fe20000004100 */
[----:B------:R-:W-:Y:S01]  /*3600*/  ISETP.GT.AND P0, PT, R8, 0x8, P0 ;  /* 0x000000080800780c */ /* 0x000fe20000704270 */
[----:B------:R-:W-:Y:S03]  /*3610*/  BSSY B0, `(.L_x_79) ;  /* 0x0000007000007945 */ /* 0x000fe60003800000 */
[----:B------:R-:W-:-:S04]  /*3620*/  FMUL R6, R7, R2 ;  /* 0x0000000207067220 */ /* 0x000fc80000400000 */
[----:B------:R-:W-:-:S05]  /*3630*/  FFMA R6, R53, R0, R6 ;  /* 0x0000000035067223 */ /* 0x000fca0000000006 */
[----:B------:R-:W-:-:S05]  /*3640*/  F2FP.F16.F32.PACK_AB R6, RZ, R6 ;  /* 0x00000006ff06723e */ /* 0x000fca00000000ff */
[----:B------:R0:W-:Y:S01]  /*3650*/  @P3 STG.E.U16 desc[UR12][R56.64+0x72], R6 ;  /* 0x0000720638003986 */ /* 0x0001e2000c10150c */
[----:B------:R-:W-:Y:S05]  /*3660*/  @!P0 BRA `(.L_x_80) ;  /* 0x0000000000048947 */ /* 0x000fea0003800000 */
[----:B------:R0:W5:Y:S02]  /*3670*/  LDG.E.LTC128B.U16 R3, desc[UR12][R4.64+0x70] ;  /* 0x0000700c04037981 */ /* 0x000164000c1e1520 */
.L_x_80:
[----:B------:R-:W-:Y:S05]  /*3680*/  BSYNC B0 ;  /* 0x0000000000007941 */ /* 0x000fea0003800000 */
.L_x_79:
[----:B-----5:R-:W-:Y:S01]  /*3690*/  HADD2.F32 R7, -RZ, R3.H0_H0 ;  /* 0x20000003ff077230 */ /* 0x020fe20000004100 */
[----:B------:R-:W-:Y:S01]  /*36a0*/  ISETP.GT.AND P1, PT, R8, 0x8, P1 ;  /* 0x000000080800780c */ /* 0x000fe20000f24270 */
[----:B0-----:R-:W-:Y:S01]  /*36b0*/  @P0 IMAD.MOV.U32 R6, RZ, RZ, R60 ;  /* 0x000000ffff060224 */ /* 0x001fe200078e003c */
[----:B------:R-:W-:Y:S02]  /*36c0*/  BSSY B0, `(.L_x_81) ;  /* 0x0000009000007945 */ /* 0x000fe40003800000 */
[----:B------:R-:W-:-:S04]  /*36d0*/  FMUL R7, R7, R2 ;  /* 0x0000000207077220 */ /* 0x000fc80000400000 */
[----:B------:R-:W-:-:S05]  /*36e0*/  FFMA R7, R54, R0, R7 ;  /* 0x0000000036077223 */ /* 0x000fca0000000007 */
[----:B------:R-:W-:-:S04]  /*36f0*/  F2FP.F16.F32.PACK_AB R7, RZ, R7 ;  /* 0x00000007ff07723e */ /* 0x000fc800000000ff */
[----:B------:R-:W-:Y:S01]  /*3700*/  PRMT R8, R7, 0x7610, R8 ;  /* 0x0000761007087816 */ /* 0x000fe20000000008 */
[----:B------:R-:W-:-:S05]  /*3710*/  @P0 IMAD.MOV.U32 R7, RZ, RZ, R61 ;  /* 0x000000ffff070224 */ /* 0x000fca00078e003d */
[----:B------:R0:W-:Y:S01]  /*3720*/  @P0 STG.E.U16 desc[UR12][R6.64+0x70], R8 ;  /* 0x0000700806000986 */ /* 0x0001e2000c10150c */
[----:B------:R-:W-:Y:S05]  /*3730*/  @!P1 BRA `(.L_x_82) ;  /* 0x0000000000049947 */ /* 0x000fea0003800000 */
[----:B------:R0:W5:Y:S02]  /*3740*/  LDG.E.LTC128B.U16 R3, desc[UR12][R4.64+0x72] ;  /* 0x0000720c04037981 */ /* 0x000164000c1e1520 */
.L_x_82:
[----:B------:R-:W-:Y:S05]  /*3750*/  BSYNC B0 ;  /* 0x0000000000007941 */ /* 0x000fea0003800000 */
.L_x_81:
[----:B-----5:R-:W-:-:S05]  /*3760*/  HADD2.F32 R3, -RZ, R3.H0_H0 ;  /* 0x20000003ff037230 */ /* 0x020fca0000004100 */
[----:B------:R-:W-:-:S04]  /*3770*/  FMUL R2, R3, R2 ;  /* 0x0000000203027220 */ /* 0x000fc80000400000 */
[----:B------:R-:W-:Y:S01]  /*3780*/  FFMA R2, R55, R0, R2 ;  /* 0x0000000037027223 */ /* 0x000fe20000000002 */
[----:B------:R-:W-:Y:S06]  /*3790*/  @!P1 EXIT ;  /* 0x000000000000994d */ /* 0x000fec0003800000 */
[----:B------:R-:W-:-:S05]  /*37a0*/  F2FP.F16.F32.PACK_AB R2, RZ, R2 ;  /* 0x00000002ff02723e */ /* 0x000fca00000000ff */
[----:B------:R-:W-:Y:S01]  /*37b0*/  STG.E.U16 desc[UR12][R60.64+0x72], R2 ;  /* 0x000072023c007986 */ /* 0x000fe2000c10150c */
[----:B------:R-:W-:Y:S05]  /*37c0*/  EXIT ;  /* 0x000000000000794d */ /* 0x000fea0003800000 */
.L_x_22:
[----:B------:R-:W-:Y:S01]  /*37d0*/  ISETP.GT.AND P3, PT, R7, 0x1, PT ;  /* 0x000000010700780c */ /* 0x000fe20003f64270 */
[----:B------:R-:W-:Y:S01]  /*37e0*/  ULDC.64 UR4, c[0x0][0x650] ;  /* 0x0001940000047ab9 */ /* 0x000fe20000000a00 */
[-C--:B------:R-:W-:Y:S01]  /*37f0*/  FMUL R24, R24, R0.reuse ;  /* 0x0000000018187220 */ /* 0x080fe20000400000 */
[-C--:B------:R-:W-:Y:S01]  /*3800*/  FMUL R25, R25, R0.reuse ;  /* 0x0000000019197220 */ /* 0x080fe20000400000 */
[----:B------:R-:W-:Y:S01]  /*3810*/  ISETP.GT.AND P1, PT, R8, RZ, P3 ;  /* 0x000000ff0800720c */ /* 0x000fe20001f24270 */
[-C--:B------:R-:W-:Y:S01]  /*3820*/  FMUL R26, R26, R0.reuse ;  /* 0x000000001a1a7220 */ /* 0x080fe20000400000 */
[----:B------:R-:W-:Y:S01]  /*3830*/  LEA R2, P4, R10, UR4, 0x1 ;  /* 0x000000040a027c11 */ /* 0x000fe2000f8808ff */
[----:B------:R-:W-:Y:S01]  /*3840*/  FMUL R27, R27, R0 ;  /* 0x000000001b1b7220 */ /* 0x000fe20000400000 */
[----:B------:R-:W-:Y:S01]  /*3850*/  F2FP.F16.F32.PACK_AB R24, RZ, R24 ;  /* 0x00000018ff18723e */ /* 0x000fe200000000ff */
[-C--:B------:R-:W-:Y:S01]  /*3860*/  FMUL R28, R28, R0.reuse ;  /* 0x000000001c1c7220 */ /* 0x080fe20000400000 */
[----:B------:R-:W-:Y:S01]  /*3870*/  LEA.HI.X R3, R10, UR5, R59, 0x1, P4 ;  /* 0x000000050a037c11 */ /* 0x000fe2000a0f0c3b */
[-C--:B------:R-:W-:Y:S01]  /*3880*/  FMUL R29, R29, R0.reuse ;  /* 0x000000001d1d7220 */ /* 0x080fe20000400000 */
[----:B------:R-:W-:Y:S01]  /*3890*/  F2FP.F16.F32.PACK_AB R25, RZ, R25 ;  /* 0x00000019ff19723e */ /* 0x000fe200000000ff */
[-C--:B------:R-:W-:Y:S01]  /*38a0*/  FMUL R30, R30, R0.reuse ;  /* 0x000000001e1e7220 */ /* 0x080fe20000400000 */
[----:B------:R-:W-:Y:S01]  /*38b0*/  ISETP.GT.AND P3, PT, R8, 0x8, P3 ;  /* 0x000000080800780c */ /* 0x000fe20001f64270 */
[----:B------:R-:W-:Y:S01]  /*38c0*/  @P2 STG.E.U16 desc[UR12][R2.64], R24 ;  /* 0x0000001802002986 */ /* 0x000fe2000c10150c */
[----:B------:R-:W-:Y:S01]  /*38d0*/  SHF.L.U64.HI R9, R60, 0x1, R9 ;  /* 0x000000013c097819 */ /* 0x000fe20000010209 */
[-C--:B------:R-:W-:Y:S01]  /*38e0*/  FMUL R31, R31, R0.reuse ;  /* 0x000000001f1f7220 */ /* 0x080fe20000400000 */
[----:B------:R-:W-:Y:S01]  /*38f0*/  ISETP.GT.AND P2, PT, R8, 0x8, P0 ;  /* 0x000000080800780c */ /* 0x000fe20000744270 */
[----:B------:R-:W-:Y:S01]  /*3900*/  @P1 STG.E.U16 desc[UR12][R2.64+0x2], R25 ;  /* 0x0000021902001986 */ /* 0x000fe2000c10150c */
[----:B------:R-:W-:Y:S01]  /*3910*/  ISETP.GT.AND P1, PT, R7, 0x8, PT ;  /* 0x000000080700780c */ /* 0x000fe20003f24270 */
[----:B------:R-:W-:Y:S01]  /*3920*/  FMUL R32, R32, R0 ;  /* 0x0000000020207220 */ /* 0x000fe20000400000 */
[----:B------:R-:W-:Y:S01]  /*3930*/  LEA R60, P5, R60, R2, 0x1 ;  /* 0x000000023c3c7211 */ /* 0x000fe200078a08ff */
[-C--:B------:R-:W-:Y:S01]  /*3940*/  FMUL R33, R33, R0.reuse ;  /* 0x0000000021217220 */ /* 0x080fe20000400000 */
[----:B------:R-:W-:Y:S01]  /*3950*/  ISETP.GT.AND P4, PT, R8, RZ, P1 ;  /* 0x000000ff0800720c */ /* 0x000fe20000f84270 */
[----:B------:R-:W-:Y:S01]  /*3960*/  FMUL R34, R34, R0 ;  /* 0x0000000022227220 */ /* 0x000fe20000400000 */
[----:B------:R-:W-:Y:S01]  /*3970*/  ISETP.GT.AND P0, PT, R7, 0x9, PT ;  /* 0x000000090700780c */ /* 0x000fe20003f04270 */
[----:B------:R-:W-:Y:S01]  /*3980*/  IMAD.X R61, R9, 0x1, R3, P5 ;  /* 0x00000001093d7824 */ /* 0x000fe200028e0603 */
[C---:B------:R-:W-:Y:S01]  /*3990*/  ISETP.GT.AND P1, PT, R8.reuse, 0x8, P1 ;  /* 0x000000080800780c */ /* 0x040fe20000f24270 */
[--C-:B------:R-:W-:Y:S01]  /*39a0*/  @P3 IMAD.MOV.U32 R4, RZ, RZ, R60.reuse ;  /* 0x000000ffff043224 */ /* 0x100fe200078e003c */
[----:B------:R-:W-:Y:S01]  /*39b0*/  ISETP.GT.AND P5, PT, R8, RZ, P0 ;  /* 0x000000ff0800720c */ /* 0x000fe200007a4270 */
[--C-:B------:R-:W-:Y:S01]  /*39c0*/  @P3 IMAD.MOV.U32 R5, RZ, RZ, R61.reuse ;  /* 0x000000ffff053224 */ /* 0x100fe200078e003d */
[----:B------:R-:W-:Y:S01]  /*39d0*/  F2FP.F16.F32.PACK_AB R26, RZ, R26 ;  /* 0x0000001aff1a723e */ /* 0x000fe200000000ff */
[-C--:B------:R-:W-:Y:S01]  /*39e0*/  FMUL R35, R35, R0.reuse ;  /* 0x0000000023237220 */ /* 0x080fe20000400000 */
[----:B------:R-:W-:Y:S01]  /*39f0*/  F2FP.F16.F32.PACK_AB R27, RZ, R27 ;  /* 0x0000001bff1b723e */ /* 0x000fe200000000ff */
[----:B------:R-:W-:Y:S01]  /*3a00*/  FMUL R36, R36, R0 ;  /* 0x0000000024247220 */ /* 0x000fe20000400000 */
[----:B------:R-:W-:Y:S01]  /*3a10*/  F2FP.F16.F32.PACK_AB R28, RZ, R28 ;  /* 0x0000001cff1c723e */ /* 0x000fe200000000ff */
[----:B------:R-:W-:Y:S01]  /*3a20*/  @P2 STG.E.U16 desc[UR12][R60.64], R26 ;  /* 0x0000001a3c002986 */ /* 0x000fe2000c10150c */
[----:B------:R-:W-:Y:S01]  /*3a30*/  F2FP.F16.F32.PACK_AB R29, RZ, R29 ;  /* 0x0000001dff1d723e */ /* 0x000fe200000000ff */
[----:B------:R-:W-:Y:S01]  /*3a40*/  FMUL R37, R37, R0 ;  /* 0x0000000025257220 */ /* 0x000fe20000400000 */
[----:B------:R-:W-:Y:S01]  /*3a50*/  F2FP.F16.F32.PACK_AB R30, RZ, R30 ;  /* 0x0000001eff1e723e */ /* 0x000fe200000000ff */
[----:B------:R0:W-:Y:S01]  /*3a60*/  @P3 STG.E.U16 desc[UR12][R4.64+0x2], R27 ;  /* 0x0000021b04003986 */ /* 0x0001e2000c10150c */
[----:B------:R-:W-:Y:S01]  /*3a70*/  ISETP.GT.AND P2, PT, R8, 0x8, P0 ;  /* 0x000000080800780c */ /* 0x000fe20000744270 */
[-C--:B------:R-:W-:Y:S01]  /*3a80*/  FMUL R38, R38, R0.reuse ;  /* 0x0000000026267220 */ /* 0x080fe20000400000 */
[C---:B------:R-:W-:Y:S01]  /*3a90*/  ISETP.GT.AND P3, PT, R7.reuse, 0x10, PT ;  /* 0x000000100700780c */ /* 0x040fe20003f64270 */
[----:B------:R-:W-:Y:S01]  /*3aa0*/  @P4 STG.E.U16 desc[UR12][R2.64+0x10], R28 ;  /* 0x0000101c02004986 */ /* 0x000fe2000c10150c */
[----:B------:R-:W-:Y:S01]  /*3ab0*/  ISETP.GT.AND P0, PT, R7, 0x11, PT ;  /* 0x000000110700780c */ /* 0x000fe20003f04270 */
[-C--:B------:R-:W-:Y:S01]  /*3ac0*/  FMUL R39, R39, R0.reuse ;  /* 0x0000000027277220 */ /* 0x080fe20000400000 */
[C---:B------:R-:W-:Y:S01]  /*3ad0*/  ISETP.GT.AND P4, PT, R8.reuse, RZ, P3 ;  /* 0x000000ff0800720c */ /* 0x040fe20001f84270 */
[----:B------:R-:W-:Y:S01]  /*3ae0*/  @P5 STG.E.U16 desc[UR12][R2.64+0x12], R29 ;  /* 0x0000121d02005986 */ /* 0x000fe2000c10150c */
[----:B------:R-:W-:Y:S01]  /*3af0*/  ISETP.GT.AND P5, PT, R8, RZ, P0 ;  /* 0x000000ff0800720c */ /* 0x000fe200007a4270 */
[----:B------:R-:W-:Y:S01]  /*3b00*/  FMUL R40, R40, R0 ;  /* 0x0000000028287220 */ /* 0x000fe20000400000 */
[----:B------:R-:W-:Y:S01]  /*3b10*/  F2FP.F16.F32.PACK_AB R31, RZ, R31 ;  /* 0x0000001fff1f723e */ /* 0x000fe200000000ff */
[--C-:B0-----:R-:W-:Y:S01]  /*3b20*/  @P1 IMAD.MOV.U32 R4, RZ, RZ, R60.reuse ;  /* 0x000000ffff041224 */ /* 0x101fe200078e003c */
[----:B------:R-:W-:Y:S01]  /*3b30*/  ISETP.GT.AND P0, PT, R8, 0x8, P0 ;  /* 0x000000080800780c */ /* 0x000fe20000704270 */
[--C-:B------:R-:W-:Y:S01]  /*3b40*/  @P1 IMAD.MOV.U32 R5, RZ, RZ, R61.reuse ;  /* 0x000000ffff051224 */ /* 0x100fe200078e003d */
[----:B------:R-:W-:Y:S01]  /*3b50*/  F2FP.F16.F32.PACK_AB R32, RZ, R32 ;  /* 0x00000020ff20723e */ /* 0x000fe200000000ff */
[-C--:B------:R-:W-:Y:S01]  /*3b60*/  FMUL R41, R41, R0.reuse ;  /* 0x0000000029297220 */ /* 0x080fe20000400000 */
[----:B------:R-:W-:Y:S01]  /*3b70*/  F2FP.F16.F32.PACK_AB R33, RZ, R33 ;  /* 0x00000021ff21723e */ /* 0x000fe200000000ff */
[-C--:B------:R-:W-:Y:S01]  /*3b80*/  FMUL R42, R42, R0.reuse ;  /* 0x000000002a2a7220 */ /* 0x080fe20000400000 */
[----:B------:R0:W-:Y:S01]  /*3b90*/  @P1 STG.E.U16 desc[UR12][R4.64+0x10], R30 ;  /* 0x0000101e04001986 */ /* 0x0001e2000c10150c */
[----:B------:R-:W-:Y:S01]  /*3ba0*/  ISETP.GT.AND P1, PT, R8, 0x8, P3 ;  /* 0x000000080800780c */ /* 0x000fe20001f24270 */
[----:B------:R-:W-:Y:S01]  /*3bb0*/  FMUL R43, R43, R0 ;  /* 0x000000002b2b7220 */ /* 0x000fe20000400000 */
[----:B------:R-:W-:Y:S01]  /*3bc0*/  F2FP.F16.F32.PACK_AB R34, RZ, R34 ;  /* 0x00000022ff22723e */ /* 0x000fe200000000ff */
[-C--:B------:R-:W-:Y:S01]  /*3bd0*/  FMUL R44, R44, R0.reuse ;  /* 0x000000002c2c7220 */ /* 0x080fe20000400000 */
[----:B------:R-:W-:Y:S01]  /*3be0*/  ISETP.GT.AND P3, PT, R7, 0x19, PT ;  /* 0x000000190700780c */ /* 0x000fe20003f64270 */
[-C--:B------:R-:W-:Y:S01]  /*3bf0*/  FMUL R45, R45, R0.reuse ;  /* 0x000000002d2d7220 */ /* 0x080fe20000400000 */
[----:B------:R-:W-:Y:S01]  /*3c00*/  F2FP.F16.F32.PACK_AB R35, RZ, R35 ;  /* 0x00000023ff23723e */ /* 0x000fe200000000ff */
[----:B------:R-:W-:Y:S01]  /*3c10*/  FMUL R46, R46, R0 ;  /* 0x000000002e2e7220 */ /* 0x000fe20000400000 */
[----:B------:R-:W-:Y:S01]  /*3c20*/  F2FP.F16.F32.PACK_AB R36, RZ, R36 ;  /* 0x00000024ff24723e */ /* 0x000fe200000000ff */
[----:B------:R-:W-:Y:S01]  /*3c30*/  FMUL R47, R47, R0 ;  /* 0x000000002f2f7220 */ /* 0x000fe20000400000 */
[----:B------:R-:W-:Y:S01]  /*3c40*/  F2FP.F16.F32.PACK_AB R37, RZ, R37 ;  /* 0x00000025ff25723e */ /* 0x000fe200000000ff */
[--C-:B0-----:R-:W-:Y:S01]  /*3c50*/  @P2 IMAD.MOV.U32 R4, RZ, RZ, R60.reuse ;  /* 0x000000ffff042224 */ /* 0x101fe200078e003c */
[----:B------:R-:W-:Y:S01]  /*3c60*/  F2FP.F16.F32.PACK_AB R38, RZ, R38 ;  /* 0x00000026ff26723e */ /* 0x000fe200000000ff */
[--C-:B------:R-:W-:Y:S01]  /*3c70*/  @P2 IMAD.MOV.U32 R5, RZ, RZ, R61.reuse ;  /* 0x000000ffff052224 */ /* 0x100fe200078e003d */
[----:B------:R-:W-:Y:S01]  /*3c80*/  F2FP.F16.F32.PACK_AB R39, RZ, R39 ;  /* 0x00000027ff27723e */ /* 0x000fe200000000ff */
[----:B------:R-:W-:Y:S01]  /*3c90*/  FMUL R48, R48, R0 ;  /* 0x0000000030307220 */ /* 0x000fe20000400000 */
[----:B------:R-:W-:Y:S01]  /*3ca0*/  F2FP.F16.F32.PACK_AB R40, RZ, R40 ;  /* 0x00000028ff28723e */ /* 0x000fe200000000ff */
[-C--:B------:R-:W-:Y:S01]  /*3cb0*/  FMUL R49, R49, R0.reuse ;  /* 0x0000000031317220 */ /* 0x080fe20000400000 */
[----:B------:R0:W-:Y:S01]  /*3cc0*/  @P2 STG.E.U16 desc[UR12][R4.64+0x12], R31 ;  /* 0x0000121f04002986 */ /* 0x0001e2000c10150c */
[----:B------:R-:W-:Y:S01]  /*3cd0*/  ISETP.GT.AND P2, PT, R7, 0x18, PT ;  /* 0x000000180700780c */ /* 0x000fe20003f44270 */
[-C--:B------:R-:W-:Y:S01]  /*3ce0*/  FMUL R50, R50, R0.reuse ;  /* 0x0000000032327220 */ /* 0x080fe20000400000 */
[----:B------:R-:W-:Y:S01]  /*3cf0*/  F2FP.F16.F32.PACK_AB R41, RZ, R41 ;  /* 0x00000029ff29723e */ /* 0x000fe200000000ff */
[----:B------:R-:W-:Y:S01]  /*3d00*/  @P4 STG.E.U16 desc[UR12][R2.64+0x20], R32 ;  /* 0x0000202002004986 */ /* 0x000fe2000c10150c */
[C---:B------:R-:W-:Y:S01]  /*3d10*/  ISETP.GT.AND P4, PT, R8.reuse, RZ, P2 ;  /* 0x000000ff0800720c */ /* 0x040fe20001784270 */
[----:B------:R-:W-:Y:S01]  /*3d20*/  FMUL R51, R51, R0 ;  /* 0x0000000033337220 */ /* 0x000fe20000400000 */
[----:B------:R-:W-:Y:S01]  /*3d30*/  F2FP.F16.F32.PACK_AB R42, RZ, R42 ;  /* 0x0000002aff2a723e */ /* 0x000fe200000000ff */
[----:B------:R-:W-:Y:S01]  /*3d40*/  @P5 STG.E.U16 desc[UR12][R2.64+0x22], R33 ;  /* 0x0000222102005986 */ /* 0x000fe2000c10150c */
[----:B------:R-:W-:Y:S01]  /*3d50*/  ISETP.GT.AND P5, PT, R8, RZ, P3 ;  /* 0x000000ff0800720c */ /* 0x000fe20001fa4270 */
[----:B------:R-:W-:Y:S01]  /*3d60*/  FMUL R52, R52, R0 ;  /* 0x0000000034347220 */ /* 0x000fe20000400000 */
[----:B------:R-:W-:Y:S01]  /*3d70*/  F2FP.F16.F32.PACK_AB R43, RZ, R43 ;  /* 0x0000002bff2b723e */ /* 0x000fe200000000ff */
[----:B0-----:R-:W-:Y:S01]  /*3d80*/  @P1 IMAD.MOV.U32 R4, RZ, RZ, R60 ;  /* 0x000000ffff041224 */ /* 0x001fe200078e003c */
[----:B------:R-:W-:Y:S01]  /*3d90*/  F2FP.F16.F32.PACK_AB R44, RZ, R44 ;  /* 0x0000002cff2c723e */ /* 0x000fe200000000ff */
[----:B------:R-:W-:Y:S01]  /*3da0*/  @P1 IMAD.MOV.U32 R5, RZ, RZ, R61 ;  /* 0x000000ffff051224 */ /* 0x000fe200078e003d */
[----:B------:R-:W-:Y:S01]  /*3db0*/  F2FP.F16.F32.PACK_AB R45, RZ, R45 ;  /* 0x0000002dff2d723e */ /* 0x000fe200000000ff */
[----:B------:R-:W-:Y:S01]  /*3dc0*/  FMUL R53, R53, R0 ;  /* 0x0000000035357220 */ /* 0x000fe20000400000 */
[----:B------:R-:W-:Y:S01]  /*3dd0*/  F2FP.F16.F32.PACK_AB R46, RZ, R46 ;  /* 0x0000002eff2e723e */ /* 0x000fe200000000ff */
[-C--:B------:R-:W-:Y:S01]  /*3de0*/  FMUL R54, R54, R0.reuse ;  /* 0x0000000036367220 */ /* 0x080fe20000400000 */
[----:B------:R0:W-:Y:S01]  /*3df0*/  @P1 STG.E.U16 desc[UR12][R4.64+0x20], R34 ;  /* 0x0000202204001986 */ /* 0x0001e2000c10150c */
[C---:B------:R-:W-:Y:S01]  /*3e00*/  ISETP.GT.AND P1, PT, R8.reuse, 0x8, P2 ;  /* 0x000000080800780c */ /* 0x040fe20001724270 */
[----:B------:R-:W-:Y:S01]  /*3e10*/  FMUL R0, R55, R0 ;  /* 0x0000000037007220 */ /* 0x000fe20000400000 */
[----:B------:R-:W-:-:S02]  /*3e20*/  ISETP.GT.AND P2, PT, R8, 0x8, P3 ;  /* 0x000000080800780c */ /* 0x000fc40001f44270 */
[----:B------:R-:W-:Y:S02]  /*3e30*/  ISETP.GT.AND P3, PT, R7, 0x20, PT ;  /* 0x000000200700780c */ /* 0x000fe40003f64270 */
[----:B------:R-:W-:Y:S02]  /*3e40*/  F2FP.F16.F32.PACK_AB R47, RZ, R47 ;  /* 0x0000002fff2f723e */ /* 0x000fe400000000ff */
[----:B------:R-:W-:Y:S02]  /*3e50*/  F2FP.F16.F32.PACK_AB R48, RZ, R48 ;  /* 0x00000030ff30723e */ /* 0x000fe400000000ff */
[----:B------:R-:W-:Y:S01]  /*3e60*/  F2FP.F16.F32.PACK_AB R49, RZ, R49 ;  /* 0x00000031ff31723e */ /* 0x000fe200000000ff */
[----:B0-----:R-:W-:Y:S01]  /*3e70*/  @P0 IMAD.MOV.U32 R4, RZ, RZ, R60 ;  /* 0x000000ffff040224 */ /* 0x001fe200078e003c */
[----:B------:R-:W-:Y:S01]  /*3e80*/  F2FP.F16.F32.PACK_AB R50, RZ, R50 ;  /* 0x00000032ff32723e */ /* 0x000fe200000000ff */
[----:B------:R-:W-:Y:S01]  /*3e90*/  @P0 IMAD.MOV.U32 R5, RZ, RZ, R61 ;  /* 0x000000ffff050224 */ /* 0x000fe200078e003d */
[----:B------:R-:W-:-:S02]  /*3ea0*/  F2FP.F16.F32.PACK_AB R51, RZ, R51 ;  /* 0x00000033ff33723e */ /* 0x000fc400000000ff */
[----:B------:R-:W-:Y:S02]  /*3eb0*/  F2FP.F16.F32.PACK_AB R52, RZ, R52 ;  /* 0x00000034ff34723e */ /* 0x000fe400000000ff */
[----:B------:R0:W-:Y:S01]  /*3ec0*/  @P0 STG.E.U16 desc[UR12][R4.64+0x22], R35 ;  /* 0x0000222304000986 */ /* 0x0001e2000c10150c */
[----:B------:R-:W-:Y:S02]  /*3ed0*/  ISETP.GT.AND P0, PT, R7, 0x21, PT ;  /* 0x000000210700780c */ /* 0x000fe40003f04270 */
[----:B------:R-:W-:Y:S01]  /*3ee0*/  F2FP.F16.F32.PACK_AB R53, RZ, R53 ;  /* 0x00000035ff35723e */ /* 0x000fe200000000ff */
[----:B------:R-:W-:Y:S01]  /*3ef0*/  @P4 STG.E.U16 desc[UR12][R2.64+0x30], R36 ;  /* 0x0000302402004986 */ /* 0x000fe2000c10150c */
[C---:B------:R-:W-:Y:S02]  /*3f00*/  ISETP.GT.AND P4, PT, R8.reuse, RZ, P3 ;  /* 0x000000ff0800720c */ /* 0x040fe40001f84270 */
[----:B------:R-:W-:Y:S01]  /*3f10*/  F2FP.F16.F32.PACK_AB R54, RZ, R54 ;  /* 0x00000036ff36723e */ /* 0x000fe200000000ff */
[----:B------:R-:W-:Y:S01]  /*3f20*/  @P5 STG.E.U16 desc[UR12][R2.64+0x32], R37 ;  /* 0x0000322502005986 */ /* 0x000fe2000c10150c */
[----:B------:R-:W-:-:S02]  /*3f30*/  ISETP.GT.AND P5, PT, R8, RZ, P0 ;  /* 0x000000ff0800720c */ /* 0x000fc400007a4270 */
[----:B------:R-:W-:Y:S01]  /*3f40*/  ISETP.GT.AND P0, PT, R8, 0x8, P0 ;  /* 0x000000080800780c */ /* 0x000fe20000704270 */
[----:B0-----:R-:W-:Y:S02]  /*3f50*/  @P1 IMAD.MOV.U32 R4, RZ, RZ, R60 ;  /* 0x000000ffff041224 */ /* 0x001fe400078e003c */
[----:B------:R-:W-:-:S05]  /*3f60*/  @P1 IMAD.MOV.U32 R5, RZ, RZ, R61 ;  /* 0x000000ffff051224 */ /* 0x000fca00078e003d */
[----:B------:R0:W-:Y:S01]  /*3f70*/  @P1 STG.E.U16 desc[UR12][R4.64+0x30], R38 ;  /* 0x0000302604001986 */ /* 0x0001e2000c10150c */
[----:B------:R-:W-:Y:S02]  /*3f80*/  ISETP.GT.AND P1, PT, R8, 0x8, P3 ;  /* 0x000000080800780c */ /* 0x000fe40001f24270 */
[----:B------:R-:W-:Y:S01]  /*3f90*/  ISETP.GT.AND P3, PT, R7, 0x30, PT ;  /* 0x000000300700780c */ /* 0x000fe20003f64270 */
[----:B0-----:R-:W-:Y:S02]  /*3fa0*/  @P2 IMAD.MOV.U32 R4, RZ, RZ, R60 ;  /* 0x000000ffff042224 */ /* 0x001fe400078e003c */
[----:B------:R-:W-:-:S05]  /*3fb0*/  @P2 IMAD.MOV.U32 R5, RZ, RZ, R61 ;  /* 0x000000ffff052224 */ /* 0x000fca00078e003d */
[----:B------:R0:W-:Y:S04]  /*3fc0*/  @P2 STG.E.U16 desc[UR12][R4.64+0x32], R39 ;  /* 0x0000322704002986 */ /* 0x0001e8000c10150c */
[----:B------:R-:W-:Y:S01]  /*3fd0*/  @P4 STG.E.U16 desc[UR12][R2.64+0x40], R40 ;  /* 0x0000402802004986 */ /* 0x000fe2000c10150c */
[----:B------:R-:W-:-:S03]  /*3fe0*/  ISETP.GT.AND P4, PT, R7, 0x28, PT ;  /* 0x000000280700780c */ /* 0x000fc60003f84270 */
[----:B------:R-:W-:Y:S01]  /*3ff0*/  @P5 STG.E.U16 desc[UR12][R2.64+0x42], R41 ;  /* 0x0000422902005986 */ /* 0x000fe2000c10150c */
[----:B------:R-:W-:Y:S02]  /*4000*/  ISETP.GT.AND P5, PT, R7, 0x29, PT ;  /* 0x000000290700780c */ /* 0x000fe40003fa4270 */
[C---:B------:R-:W-:Y:S01]  /*4010*/  ISETP.GT.AND P2, PT, R8.reuse, RZ, P4 ;  /* 0x000000ff0800720c */ /* 0x040fe20002744270 */
[----:B0-----:R-:W-:Y:S01]  /*4020*/  @P1 IMAD.MOV.U32 R4, RZ, RZ, R60 ;  /* 0x000000ffff041224 */ /* 0x001fe200078e003c */
[C---:B------:R-:W-:Y:S01]  /*4030*/  ISETP.GT.AND P6, PT, R8.reuse, RZ, P5 ;  /* 0x000000ff0800720c */ /* 0x040fe20002fc4270 */
[----:B------:R-:W-:Y:S01]  /*4040*/  @P1 IMAD.MOV.U32 R5, RZ, RZ, R61 ;  /* 0x000000ffff051224 */ /* 0x000fe200078e003d */
[----:B------:R-:W-:-:S04]  /*4050*/  ISETP.GT.AND P4, PT, R8, 0x8, P4 ;  /* 0x000000080800780c */ /* 0x000fc80002784270 */
[----:B------:R0:W-:Y:S01]  /*4060*/  @P1 STG.E.U16 desc[UR12][R4.64+0x40], R42 ;  /* 0x0000402a04001986 */ /* 0x0001e2000c10150c */
[----:B------:R-:W-:Y:S01]  /*4070*/  ISETP.GT.AND P1, PT, R7, 0x38, PT ;  /* 0x000000380700780c */ /* 0x000fe20003f24270 */
[----:B0-----:R-:W-:Y:S02]  /*4080*/  @P0 IMAD.MOV.U32 R4, RZ, RZ, R60 ;  /* 0x000000ffff040224 */ /* 0x001fe400078e003c */
[----:B------:R-:W-:-:S05]  /*4090*/  @P0 IMAD.MOV.U32 R5, RZ, RZ, R61 ;  /* 0x000000ffff050224 */ /* 0x000fca00078e003d */
[----:B------:R0:W-:Y:S01]  /*40a0*/  @P0 STG.E.U16 desc[UR12][R4.64+0x42], R43 ;  /* 0x0000422b04000986 */ /* 0x0001e2000c10150c */
[----:B------:R-:W-:-:S03]  /*40b0*/  ISETP.GT.AND P0, PT, R7, 0x39, PT ;  /* 0x000000390700780c */ /* 0x000fc60003f04270 */
[----:B------:R-:W-:Y:S01]  /*40c0*/  @P2 STG.E.U16 desc[UR12][R2.64+0x50], R44 ;  /* 0x0000502c02002986 */ /* 0x000fe2000c10150c */
[----:B------:R-:W-:-:S03]  /*40d0*/  ISETP.GT.AND P2, PT, R7, 0x31, PT ;  /* 0x000000310700780c */ /* 0x000fc60003f44270 */
[----:B------:R-:W-:Y:S01]  /*40e0*/  @P6 STG.E.U16 desc[UR12][R2.64+0x52], R45 ;  /* 0x0000522d02006986 */ /* 0x000fe2000c10150c */
[C---:B------:R-:W-:Y:S02]  /*40f0*/  ISETP.GT.AND P6, PT, R8.reuse, 0x8, P5 ;  /* 0x000000080800780c */ /* 0x040fe40002fc4270 */
[C---:B------:R-:W-:Y:S01]  /*4100*/  ISETP.GT.AND P5, PT, R8.reuse, RZ, P3 ;  /* 0x000000ff0800720c */ /* 0x040fe20001fa4270 */
[----:B0-----:R-:W-:Y:S01]  /*4110*/  @P4 IMAD.MOV.U32 R4, RZ, RZ, R60 ;  /* 0x000000ffff044224 */ /* 0x001fe200078e003c */
[----:B------:R-:W-:Y:S01]  /*4120*/  ISETP.GT.AND P3, PT, R8, 0x8, P3 ;  /* 0x000000080800780c */ /* 0x000fe20001f64270 */
[----:B------:R-:W-:-:S05]  /*4130*/  @P4 IMAD.MOV.U32 R5, RZ, RZ, R61 ;  /* 0x000000ffff054224 */ /* 0x000fca00078e003d */
[----:B------:R0:W-:Y:S01]  /*4140*/  @P4 STG.E.U16 desc[UR12][R4.64+0x50], R46 ;  /* 0x0000502e04004986 */ /* 0x0001e2000c10150c */
[C---:B------:R-:W-:Y:S02]  /*4150*/  ISETP.GT.AND P4, PT, R8.reuse, RZ, P2 ;  /* 0x000000ff0800720c */ /* 0x040fe40001784270 */
[----:B------:R-:W-:Y:S01]  /*4160*/  ISETP.GT.AND P2, PT, R8, 0x8, P2 ;  /* 0x000000080800780c */ /* 0x000fe20001744270 */
[----:B0-----:R-:W-:Y:S02]  /*4170*/  @P6 IMAD.MOV.U32 R4, RZ, RZ, R60 ;  /* 0x000000ffff046224 */ /* 0x001fe400078e003c */
[----:B------:R-:W-:-:S05]  /*4180*/  @P6 IMAD.MOV.U32 R5, RZ, RZ, R61 ;  /* 0x000000ffff056224 */ /* 0x000fca00078e003d */
[----:B------:R0:W-:Y:S01]  /*4190*/  @P6 STG.E.U16 desc[UR12][R4.64+0x52], R47 ;  /* 0x0000522f04006986 */ /* 0x0001e2000c10150c */
[C---:B------:R-:W-:Y:S02]  /*41a0*/  ISETP.GT.AND P6, PT, R8.reuse, RZ, P0 ;  /* 0x000000ff0800720c */ /* 0x040fe400007c4270 */
[C---:B------:R-:W-:Y:S01]  /*41b0*/  ISETP.GT.AND P0, PT, R8.reuse, 0x8, P0 ;  /* 0x000000080800780c */ /* 0x040fe20000704270 */
[----:B------:R-:W-:Y:S01]  /*41c0*/  @P5 STG.E.U16 desc[UR12][R2.64+0x60], R48 ;  /* 0x0000603002005986 */ /* 0x000fe2000c10150c */
[C---:B------:R-:W-:Y:S02]  /*41d0*/  ISETP.GT.AND P5, PT, R8.reuse, RZ, P1 ;  /* 0x000000ff0800720c */ /* 0x040fe40000fa4270 */
[----:B------:R-:W-:Y:S01]  /*41e0*/  ISETP.GT.AND P1, PT, R8, 0x8, P1 ;  /* 0x000000080800780c */ /* 0x000fe20000f24270 */
[----:B------:R-:W-:Y:S01]  /*41f0*/  @P4 STG.E.U16 desc[UR12][R2.64+0x62], R49 ;  /* 0x0000623102004986 */ /* 0x000fe2000c10150c */
[----:B0-----:R-:W-:Y:S02]  /*4200*/  @P3 IMAD.MOV.U32 R4, RZ, RZ, R60 ;  /* 0x000000ffff043224 */ /* 0x001fe400078e003c */
[----:B------:R-:W-:-:S05]  /*4210*/  @P3 IMAD.MOV.U32 R5, RZ, RZ, R61 ;  /* 0x000000ffff053224 */ /* 0x000fca00078e003d */
[----:B------:R0:W-:Y:S02]  /*4220*/  @P3 STG.E.U16 desc[UR12][R4.64+0x60], R50 ;  /* 0x0000603204003986 */ /* 0x0001e4000c10150c */
[----:B0-----:R-:W-:Y:S02]  /*4230*/  @P2 IMAD.MOV.U32 R4, RZ, RZ, R60 ;  /* 0x000000ffff042224 */ /* 0x001fe400078e003c */
[----:B------:R-:W-:-:S05]  /*4240*/  @P2 IMAD.MOV.U32 R5, RZ, RZ, R61 ;  /* 0x000000ffff052224 */ /* 0x000fca00078e003d */
[----:B------:R-:W-:Y:S04]  /*4250*/  @P2 STG.E.U16 desc[UR12][R4.64+0x62], R51 ;  /* 0x0000623304002986 */ /* 0x000fe8000c10150c */
[----:B------:R-:W-:Y:S04]  /*4260*/  @P5 STG.E.U16 desc[UR12][R2.64+0x70], R52 ;  /* 0x0000703402005986 */ /* 0x000fe8000c10150c */
[----:B------:R0:W-:Y:S02]  /*4270*/  @P6 STG.E.U16 desc[UR12][R2.64+0x72], R53 ;  /* 0x0000723502006986 */ /* 0x0001e4000c10150c */
[----:B0-----:R-:W-:-:S02]  /*4280*/  @P1 IMAD.MOV.U32 R2, RZ, RZ, R60 ;  /* 0x000000ffff021224 */ /* 0x001fc400078e003c */
[----:B------:R-:W-:-:S05]  /*4290*/  @P1 IMAD.MOV.U32 R3, RZ, RZ, R61 ;  /* 0x000000ffff031224 */ /* 0x000fca00078e003d */
[----:B------:R0:W-:Y:S01]  /*42a0*/  @P1 STG.E.U16 desc[UR12][R2.64+0x70], R54 ;  /* 0x0000703602001986 */ /* 0x0001e2000c10150c */
[----:B------:R-:W-:Y:S05]  /*42b0*/  @!P0 EXIT ;  /* 0x000000000000894d */ /* 0x000fea0003800000 */
[----:B------:R-:W-:-:S05]  /*42c0*/  F2FP.F16.F32.PACK_AB R0, RZ, R0 ;  /* 0x00000000ff00723e */ /* 0x000fca00000000ff */
[----:B------:R-:W-:Y:S01]  /*42d0*/  STG.E.U16 desc[UR12][R60.64+0x72], R0 ;  /* 0x000072003c007986 */ /* 0x000fe2000c10150c */
[----:B------:R-:W-:Y:S05]  /*42e0*/  EXIT ;  /* 0x000000000000794d */ /* 0x000fea0003800000 */
.L_x_10:
[----:B------:R-:W-:-:S13]  /*42f0*/  ISETP.NE.AND P0, PT, R9, RZ, PT ;  /* 0x000000ff0900720c */ /* 0x000fda0003f05270 */
[----:B------:R-:W-:Y:S05]  /*4300*/  @P0 EXIT ;  /* 0x000000000000094d */ /* 0x000fea0003800000 */
[----:B------:R-:W-:Y:S01]  /*4310*/  ELECT P0, URZ, PT ;  /* 0x00000000003f782f */ /* 0x000fe20003800000 */
[----:B------:R-:W-:-:S12]  /*4320*/  BSSY B0, `(.L_x_83) ;  /* 0x000006f000007945 */ /* 0x000fd80003800000 */
[----:B------:R-:W-:Y:S05]  /*4330*/  @!P0 BRA `(.L_x_84) ;  /* 0x0000000400b48947 */ /* 0x000fea0003800000 */
[----:B------:R-:W-:Y:S02]  /*4340*/  ISETP.GE.AND P0, PT, R16, 0x1, PT ;  /* 0x000000011000780c */ /* 0x000fe40003f06270 */
[----:B-----5:R-:W-:-:S04]  /*4350*/  SHF.R.S32.HI R0, RZ, 0x1f, R7 ;  /* 0x0000001fff007819 */ /* 0x020fc80000011407 */
[----:B0-----:R-:W-:-:S07]  /*4360*/  LEA.HI R2, R0, R7, RZ, 0x7 ;  /* 0x0000000700027211 */ /* 0x001fce00078f38ff */
[----:B------:R-:W-:Y:S05]  /*4370*/  @!P0 BRA `(.L_x_84) ;  /* 0x0000000400a48947 */ /* 0x000fea0003800000 */
[----:B------:R-:W0:Y:S01]  /*4380*/  S2R R11, SR_CTAID.X ;  /* 0x00000000000b7919 */ /* 0x000e220000002500 */
[----:B------:R-:W1:Y:S01]  /*4390*/  LDC.64 R8, c[0x0][0x4f8] ;  /* 0x00013e00ff087b82 */ /* 0x000e620000000a00 */
[----:B------:R-:W-:Y:S01]  /*43a0*/  LOP3.LUT R2, R2, 0xffffff80, RZ, 0xc0, !PT ;  /* 0xffffff8002027812 */ /* 0x000fe200078ec0ff */
[----:B------:R-:W-:Y:S01]  /*43b0*/  ULDC.64 UR4, c[0x0][0x4c0] ;  /* 0x0001300000047ab9 */ /* 0x000fe20000000a00 */
[C---:B------:R-:W-:Y:S01]  /*43c0*/  LOP3.LUT P0, RZ, R7.reuse, 0x1f, RZ, 0xc0, !PT ;  /* 0x0000001f07ff7812 */ /* 0x040fe2000780c0ff */
[----:B------:R-:W-:Y:S01]  /*43d0*/  VIADD R15, R10, 0x1 ;  /* 0x000000010a0f7836 */ /* 0x000fe20000000000 */
[----:B------:R-:W-:Y:S01]  /*43e0*/  LOP3.LUT R13, R4, 0x2, RZ, 0xfc, !PT ;  /* 0x00000002040d7812 */ /* 0x000fe200078efcff */
[----:B------:R-:W-:Y:S02]  /*43f0*/  IMAD.IADD R2, R7, 0x1, -R2 ;  /* 0x0000000107027824 */ /* 0x000fe400078e0a02 */
[----:B------:R-:W2:Y:S01]  /*4400*/  LDC R0, c[0x0][0x500] ;  /* 0x00014000ff007b82 */ /* 0x000ea20000000800 */
[----:B------:R-:W-:-:S02]  /*4410*/  IMAD.MOV.U32 R14, RZ, RZ, RZ ;  /* 0x000000ffff0e7224 */ /* 0x000fc400078e00ff */
[C---:B------:R-:W-:Y:S02]  /*4420*/  ISETP.NE.AND P2, PT, R2.reuse, RZ, PT ;  /* 0x000000ff0200720c */ /* 0x040fe40003f45270 */
[----:B------:R-:W-:Y:S01]  /*4430*/  ISETP.NE.OR P0, PT, R2, RZ, !P0 ;  /* 0x000000ff0200720c */ /* 0x000fe20004705670 */
[----:B------:R-:W-:Y:S02]  /*4440*/  IMAD.MOV.U32 R2, RZ, RZ, RZ ;  /* 0x000000ffff027224 */ /* 0x000fe400078e00ff */
[----:B-1----:R-:W-:Y:S01]  /*4450*/  IMAD R8, R5, UR4, R8 ;  /* 0x0000000405087c24 */ /* 0x002fe2000f8e0208 */
[----:B------:R-:W-:Y:S01]  /*4460*/  ULDC UR4, c[0x0][0x4c8] ;  /* 0x0001320000047ab9 */ /* 0x000fe20000000800 */
[----:B------:R-:W-:Y:S02]  /*4470*/  IMAD R9, R22, UR5, R9 ;  /* 0x0000000516097c24 */ /* 0x000fe4000f8e0209 */
[----:B------:R-:W-:Y:S02]  /*4480*/  IMAD.SHL.U32 R5, R6, 0x40, RZ ;  /* 0x0000004006057824 */ /* 0x000fe400078e00ff */
[----:B0-----:R-:W-:-:S02]  /*4490*/  IMAD.SHL.U32 R11, R11, 0x40, RZ ;  /* 0x000000400b0b7824 */ /* 0x001fc400078e00ff */
[----:B--2---:R-:W-:Y:S02]  /*44a0*/  IMAD R12, R3, UR4, R0 ;  /* 0x00000004030c7c24 */ /* 0x004fe4000f8e0200 */
[----:B------:R-:W-:-:S07]  /*44b0*/  IMAD.MOV.U32 R0, RZ, RZ, 0x1 ;  /* 0x00000001ff007424 */ /* 0x000fce00078e00ff */
.L_x_88:
[----:B------:R-:W0:Y:S01]  /*44c0*/  S2R R6, SR_CgaCtaId ;  /* 0x0000000000067919 */ /* 0x000e220000008800 */
[----:B------:R-:W-:-:S04]  /*44d0*/  MOV R3, 0x400 ;  /* 0x0000040000037802 */ /* 0x000fc80000000f00 */
[----:B0-----:R-:W-:Y:S02]  /*44e0*/  LEA R7, R6, R3, 0x18 ;  /* 0x0000000306077211 */ /* 0x001fe400078ec0ff */
[----:B------:R-:W-:-:S03]  /*44f0*/  SHF.L.U32 R3, R0, 0x1f, RZ ;  /* 0x0000001f00037819 */ /* 0x000fc600000006ff */
[----:B------:R-:W-:-:S07]  /*4500*/  IMAD R6, R2, 0x8, R7 ;  /* 0x0000000802067824 */ /* 0x000fce00078e0207 */
.L_x_85:
[----:B0-----:R0:W1:Y:S02]  /*4510*/  SYNCS.PHASECHK.TRANS64.TRYWAIT P1, [R6+URZ+0x38070], R3 ;  /* 0x03807003060075a7 */ /* 0x001064000802017f */
[----:B-1----:R-:W-:Y:S05]  /*4520*/  @!P1 NANOSLEEP.SYNCS 0x989680 ;  /* 0x009896800000995d */ /* 0x002fea0003900000 */
[----:B------:R-:W1:Y:S02]  /*4530*/  @!P1 SYNCS.PHASECHK.TRANS64 P1, [R6+URZ+0x38070], R3 ;  /* 0x03807003060095a7 */ /* 0x000e64000802007f */
[----:B-1----:R-:W-:Y:S05]  /*4540*/  @!P1 BRA `(.L_x_85) ;  /* 0xfffffffc00f09947 */ /* 0x002fea000383ffff */
[----:B0-----:R-:W0:Y:S02]  /*4550*/  @!P2 LDC R3, c[0x0][0x580] ;  /* 0x00016000ff03ab82 */ /* 0x001e240000000800 */
[----:B0-----:R0:W-:Y:S02]  /*4560*/  @!P2 SYNCS.ARRIVE.TRANS64 RZ, [R6+URZ+0x38000], R3 ;  /* 0x0380000306ffa9a7 */ /* 0x0011e4000800003f */
[----:B0-----:R-:W-:-:S04]  /*4570*/  PRMT R3, R13, 0x9910, RZ ;  /* 0x000099100d037816 */ /* 0x001fc800000000ff */
[----:B------:R-:W-:-:S13]  /*4580*/  ISETP.NE.AND P1, PT, R3, 0x2, PT ;  /* 0x000000020300780c */ /* 0x000fda0003f25270 */
[----:B------:R-:W-:Y:S05]  /*4590*/  @P1 BRA `(.L_x_86) ;  /* 0x0000000000041947 */ /* 0x000fea0003800000 */
[----:B------:R-:W-:Y:S01]  /*45a0*/  BPT.TRAP 0x1 ;  /* 0x000000040000795c */ /* 0x000fe20000300000 */
.L_x_86:
[----:B------:R-:W-:Y:S05]  /*45b0*/  @P0 BRA `(.L_x_87) ;  /* 0x0000000000040947 */ /* 0x000fea0003800000 */
[----:B------:R-:W-:Y:S01]  /*45c0*/  BPT.TRAP 0x1 ;  /* 0x000000040000795c */ /* 0x000fe20000300000 */
.L_x_87:
[----:B------:R-:W-:Y:S01]  /*45d0*/  ULDC UR6, c[0x0][0x490] ;  /* 0x0001240000067ab9 */ /* 0x000fe20000000800 */
[----:B------:R-:W-:Y:S01]  /*45e0*/  R2UR UR15, R14 ;  /* 0x000000000e0f72ca */ /* 0x000fe200000e0000 */
[----:B------:R-:W-:Y:S01]  /*45f0*/  UISETP.NE.AND UP0, UPT, UR6, 0x1, UPT ;  /* 0x000000010600788c */ /* 0x000fe2000bf05270 */
[----:B------:R-:W-:Y:S01]  /*4600*/  R2UR UR10, R7 ;  /* 0x00000000070a72ca */ /* 0x000fe200000e0000 */
[----:B------:R-:W-:Y:S01]  /*4610*/  ULDC UR22, c[0x0][0x49c] ;  /* 0x0001270000167ab9 */ /* 0x000fe20000000800 */
[----:B------:R-:W-:Y:S01]  /*4620*/  ULDC UR23, c[0x0][0x4a8] ;  /* 0x00012a0000177ab9 */ /* 0x000fe20000000800 */
[----:B------:R-:W-:Y:S01]  /*4630*/  UISETP.NE.AND UP1, UPT, UR22, 0x1, UPT ;  /* 0x000000011600788c */ /* 0x000fe2000bf25270 */
[----:B------:R-:W-:Y:S01]  /*4640*/  R2UR UR11, R6 ;  /* 0x00000000060b72ca */ /* 0x000fe200000e0000 */
[----:B------:R-:W-:Y:S01]  /*4650*/  UIADD3 UR21, -UR6, URZ, URZ ;  /* 0x0000003f06157290 */ /* 0x000fe2000fffe13f */
[----:B------:R-:W-:Y:S01]  /*4660*/  IMAD.U32 R3, R9, 0x20, R8 ;  /* 0x0000002009037824 */ /* 0x000fe200078e0008 */
[----:B------:R-:W-:Y:S01]  /*4670*/  ULDC.64 UR26, c[0x0][0x198] ;  /* 0x00006600001a7ab9 */ /* 0x000fe20000000a00 */
[----:B------:R-:W-:Y:S01]  /*4680*/  VIADD R15, R15, 0xffffffff ;  /* 0xffffffff0f0f7836 */ /* 0x000fe20000000000 */
[----:B------:R-:W-:Y:S01]  /*4690*/  R2UR UR29, R5 ;  /* 0x00000000051d72ca */ /* 0x000fe200000e0000 */
[----:B------:R-:W-:Y:S01]  /*46a0*/  @UP0 ULDC UR4, c[0x0][0x494] ;  /* 0x0001250000040ab9 */ /* 0x000fe20000000800 */
[----:B------:R-:W-:Y:S01]  /*46b0*/  @UP0 ULDC UR7, c[0x0][0x498] ;  /* 0x0001260000070ab9 */ /* 0x000fe20000000800 */
[----:B------:R-:W-:Y:S01]  /*46c0*/  UIMAD.WIDE.U32 UR4, UR15, UR4, URZ ;  /* 0x000000040f0472a5 */ /* 0x000fe2000f8e003f */
[----:B------:R-:W-:Y:S01]  /*46d0*/  IMAD.U32 R3, R12, 0x400, R3 ;  /* 0x000004000c037824 */ /* 0x000fe200078e0003 */
[----:B------:R-:W-:Y:S01]  /*46e0*/  @UP1 ULDC.64 UR8, c[0x0][0x4a0] ;  /* 0x0001280000081ab9 */ /* 0x000fe20000000a00 */
[----:B------:R-:W-:Y:S01]  /*46f0*/  ISETP.GT.AND P3, PT, R15, 0x1, PT ;  /* 0x000000010f00780c */ /* 0x000fe20003f64270 */
[----:B------:R-:W-:Y:S01]  /*4700*/  @UP0 USHF.R.U32.HI UR15, URZ, UR7, UR5 ;  /* 0x000000073f0f0299 */ /* 0x000fe20008011605 */
[C---:B------:R-:W-:Y:S01]  /*4710*/  R2UR UR7, R14.reuse ;  /* 0x000000000e0772ca */ /* 0x040fe200000e0000 */
[----:B------:R-:W-:Y:S01]  /*4720*/  UISETP.NE.AND UP0, UPT, UR23, 0x1, UPT ;  /* 0x000000011700788c */ /* 0x000fe2000bf05270 */
[----:B------:R-:W-:Y:S01]  /*4730*/  VIADD R14, R14, 0x40 ;  /* 0x000000400e0e7836 */ /* 0x000fe20000000000 */
[----:B------:R-:W-:Y:S01]  /*4740*/  UIMAD.WIDE.U32 UR4, UR15, UR8, URZ ;  /* 0x000000080f0472a5 */ /* 0x000fe2000f8e003f */
[----:B------:R-:W-:-:S02]  /*4750*/  ULDC UR24, c[0x0][0x4cc] ;  /* 0x0001330000187ab9 */ /* 0x000fc40000000800 */
[----:B------:R-:W-:Y:S01]  /*4760*/  UMOV UR20, UR15 ;  /* 0x0000000f00147c82 */ /* 0x000fe20008000000 */
[----:B------:R-:W-:Y:S02]  /*4770*/  @UP1 USHF.R.U32.HI UR20, URZ, UR9, UR5 ;  /* 0x000000093f141299 */ /* 0x000fe40008011605 */
[----:B------:R-:W-:Y:S01]  /*4780*/  UIADD3 UR5, UR11, 0x38000, URZ ;  /* 0x000380000b057890 */ /* 0x000fe2000fffe03f */
[C---:B------:R-:W-:Y:S01]  /*4790*/  R2UR UR4, R2.reuse ;  /* 0x00000000020472ca */ /* 0x040fe200000e0000 */
[----:B------:R-:W-:Y:S01]  /*47a0*/  UIADD3 UR18, UP1, UR26, 0xf0, URZ ;  /* 0x000000f01a127890 */ /* 0x000fe2000ff3e03f */
[----:B------:R-:W-:Y:S01]  /*47b0*/  VIADD R2, R2, 0x1 ;  /* 0x0000000102027836 */ /* 0x000fe20000000000 */
[----:B------:R-:W-:Y:S01]  /*47c0*/  @UP0 ULDC UR6, c[0x0][0x4b0] ;  /* 0x00012c0000060ab9 */ /* 0x000fe20000000800 */
[----:B------:R-:W-:Y:S01]  /*47d0*/  UMOV UR14, UR20 ;  /* 0x00000014000e7c82 */ /* 0x000fe20008000000 */
[----:B------:R-:W-:Y:S02]  /*47e0*/  UIMAD UR21, UR15, UR21, UR7 ;  /* 0x000000150f1572a4 */ /* 0x000fe4000f8e0207 */
[----:B------:R-:W-:Y:S01]  /*47f0*/  UIADD3 UR26, UP2, UR26, 0x1f0, URZ ;  /* 0x000001f01a1a7890 */ /* 0x000fe2000ff5e03f */
[C---:B------:R-:W-:Y:S01]  /*4800*/  ISETP.NE.AND P1, PT, R2.reuse, 0xe, PT ;  /* 0x0000000e0200780c */ /* 0x040fe20003f25270 */
[----:B------:R-:W-:Y:S01]  /*4810*/  ULDC UR25, c[0x0][0x4ec] ;  /* 0x00013b0000197ab9 */ /* 0x000fe20000000800 */
[----:B------:R-:W-:Y:S01]  /*4820*/  ULDC.64 UR12, c[0x0][0x4d0] ;  /* 0x00013400000c7ab9 */ /* 0x000fe20000000a00 */
[----:B------:R-:W-:Y:S01]  /*4830*/  ULDC.64 UR8, c[0x0][0x4f0] ;  /* 0x00013c0000087ab9 */ /* 0x000fe20000000a00 */
[----:B------:R-:W-:Y:S01]  /*4840*/  UIADD3.X UR19, URZ, UR27, URZ, UP1, !UPT ;  /* 0x0000001b3f137290 */ /* 0x000fe20008ffe43f */
[----:B------:R-:W-:Y:S01]  /*4850*/  SEL R2, R2, RZ, P1 ;  /* 0x000000ff02027207 */ /* 0x000fe20000800000 */
[----:B------:R-:W-:-:S02]  /*4860*/  ULEA UR4, UR4, UR10, 0xd ;  /* 0x0000000a04047291 */ /* 0x000fc4000f8e683f */
[----:B------:R-:W-:Y:S01]  /*4870*/  UIADD3.X UR27, URZ, UR27, URZ, UP2, !UPT ;  /* 0x0000001b3f1b7290 */ /* 0x000fe200097fe43f */
[----:B------:R-:W-:Y:S01]  /*4880*/  @UP0 ULDC UR10, c[0x0][0x4ac] ;  /* 0x00012b00000a0ab9 */ /* 0x000fe20000000800 */
[----:B------:R-:W-:Y:S02]  /*4890*/  UIADD3 UR28, UR4, 0x1c000, URZ ;  /* 0x0001c000041c7890 */ /* 0x000fe4000fffe03f */
[----:B------:R-:W-:Y:S02]  /*48a0*/  UIMAD.WIDE.U32 UR10, UR20, UR10, URZ ;  /* 0x0000000a140a72a5 */ /* 0x000fe4000f8e003f */
[----:B------:R-:W-:Y:S02]  /*48b0*/  UIMAD UR21, UR21, UR24, UR25 ;  /* 0x00000018151572a4 */ /* 0x000fe4000f8e0219 */
[----:B------:R-:W-:Y:S01]  /*48c0*/  @UP0 USHF.R.U32.HI UR14, URZ, UR6, UR11 ;  /* 0x000000063f0e0299 */ /* 0x000fe2000801160b */
[----:B------:R-:W-:Y:S01]  /*48d0*/  R2UR UR6, R11 ;  /* 0x000000000b0672ca */ /* 0x000fe200000e0000 */
[----:B------:R-:W-:-:S02]  /*48e0*/  UIADD3 UR11, -UR20, URZ, URZ ;  /* 0x0000003f140b7290 */ /* 0x000fc4000fffe13f */
[----:B------:R-:W-:Y:S02]  /*48f0*/  UIADD3 UR10, -UR14, URZ, URZ ;  /* 0x0000003f0e0a7290 */ /* 0x000fe4000fffe13f */
[----:B------:R-:W-:Y:S01]  /*4900*/  UIMAD UR11, UR22, UR11, UR15 ;  /* 0x0000000b160b72a4 */ /* 0x000fe2000f8e020f */
[----:B------:R-:W-:Y:S01]  /*4910*/  R2UR UR15, R3 ;  /* 0x00000000030f72ca */ /* 0x000fe200000e0000 */
[----:B------:R-:W-:Y:S01]  /*4920*/  UIMAD UR10, UR23, UR10, UR20 ;  /* 0x0000000a170a72a4 */ /* 0x000fe2000f8e0214 */
[----:B------:R-:W-:Y:S01]  /*4930*/  SEL R3, RZ, 0x1, P1 ;  /* 0x00000001ff037807 */ /* 0x000fe20000800000 */
[----:B------:R-:W-:Y:S02]  /*4940*/  UIMAD UR12, UR11, UR12, UR8 ;  /* 0x0000000c0b0c72a4 */ /* 0x000fe4000f8e0208 */
[----:B------:R-:W-:Y:S01]  /*4950*/  UIMAD UR13, UR10, UR13, UR9 ;  /* 0x0000000d0a0d72a4 */ /* 0x000fe2000f8e0209 */
[----:B------:R-:W-:Y:S01]  /*4960*/  LOP3.LUT R0, R0, R3, RZ, 0x3c, !PT ;  /* 0x0000000300007212 */ /* 0x000fe200078e3cff */
[----:B------:R-:W-:Y:S01]  /*4970*/  UMOV UR16, 0x0 ;  /* 0x0000000000107882 */ /* 0x000fe20000000000 */
[----:B------:R-:W-:Y:S01]  /*4980*/  UMOV UR17, 0x10000000 ;  /* 0x1000000000117882 */ /* 0x000fe20000000000 */
[----:B------:R-:W-:Y:S01]  /*4990*/  UMOV UR10, UR29 ;  /* 0x0000001d000a7c82 */ /* 0x000fe20008000000 */
[----:B------:R-:W-:Y:S01]  /*49a0*/  UMOV UR9, UR5 ;  /* 0x0000000500097c82 */ /* 0x000fe20008000000 */
[----:B------:R-:W-:Y:S01]  /*49b0*/  UMOV UR8, UR28 ;  /* 0x0000001c00087c82 */ /* 0x000fe20008000000 */
[----:B------:R-:W-:Y:S01]  /*49c0*/  UMOV UR11, UR21 ;  /* 0x00000015000b7c82 */ /* 0x000fe20008000000 */
[----:B------:R-:W-:Y:S01]  /*49d0*/  UPRMT UR15, UR15, 0x5410, URZ ;  /* 0x000054100f0f7896 */ /* 0x000fe2000800003f */
[----:B------:R1:W-:Y:S08]  /*49e0*/  UTMALDG.2D [UR4], [UR18], desc[UR16] ;  /* 0x00001004120075b4 */ /* 0x0003f00008009000 */
[----:B------:R1:W-:Y:S02]  /*49f0*/  UTMALDG.5D.IM2COL [UR8], [UR26], UR15 ;  /* 0x000000081a0073b4 */ /* 0x0003e4000806000f */
[----:B-1----:R-:W-:Y:S05]  /*4a00*/  @P3 BRA `(.L_x_88) ;  /* 0xfffffff800ac3947 */ /* 0x002fea000383ffff */
.L_x_84:
[----:B------:R-:W-:Y:S05]  /*4a10*/  BSYNC B0 ;  /* 0x0000000000007941 */ /* 0x000fea0003800000 */
.L_x_83:
[----:B------:R-:W-:Y:S01]  /*4a20*/  ISETP.GE.U32.AND P0, PT, R10, 0xe, PT ;  /* 0x0000000e0a00780c */ /* 0x000fe20003f06070 */
[----:B------:R-:W-:-:S12]  /*4a30*/  IMAD.MOV.U32 R5, RZ, RZ, 0x1 ;  /* 0x00000001ff057424 */ /* 0x000fd800078e00ff */
[----:B------:R-:W-:Y:S05]  /*4a40*/  @!P0 BRA `(.L_x_89) ;  /* 0x00000000001c8947 */ /* 0x000fea0003800000 */
[----:B0----5:R-:W-:-:S05]  /*4a50*/  SHF.R.U32.HI R2, RZ, 0x1, R10 ;  /* 0x00000001ff027819 */ /* 0x021fca000001160a */
[----:B------:R-:W-:-:S05]  /*4a60*/  IMAD.WIDE.U32 R2, R2, -0x6db6db6d, RZ ;  /* 0x9249249302027825 */ /* 0x000fca00078e00ff */
[----:B------:R-:W-:-:S04]  /*4a70*/  SHF.R.U32.HI R0, RZ, 0x2, R3 ;  /* 0x00000002ff007819 */ /* 0x000fc80000011603 */
[----:B------:R-:W-:-:S04]  /*4a80*/  LOP3.LUT R0, R0, 0x1, RZ, 0xc0, !PT ;  /* 0x0000000100007812 */ /* 0x000fc800078ec0ff */
[----:B------:R-:W-:-:S04]  /*4a90*/  ISETP.NE.U32.AND P0, PT, R0, 0x1, PT ;  /* 0x000000010000780c */ /* 0x000fc80003f05070 */
[----:B------:R-:W-:-:S04]  /*4aa0*/  ISETP.NE.U32.AND.EX P0, PT, RZ, RZ, PT, P0 ;  /* 0x000000ffff00720c */ /* 0x000fc80003f05100 */
[----:B------:R-:W-:-:S09]  /*4ab0*/  SEL R5, RZ, 0x1, !P0 ;  /* 0x00000001ff057807 */ /* 0x000fd20004000000 */
.L_x_89:
[----:B------:R-:W-:Y:S05]  /*4ac0*/  WARPSYNC.ALL ;  /* 0x0000000000007948 */ /* 0x000fea0003800000 */
[----:B------:R-:W-:-:S13]  /*4ad0*/  ELECT P0, URZ, PT ;  /* 0x00000000003f782f */ /* 0x000fda0003800000 */
[----:B------:R-:W-:Y:S05]  /*4ae0*/  @!P0 EXIT ;  /* 0x000000000000894d */ /* 0x000fea0003800000 */
[----:B------:R-:W-:-:S04]  /*4af0*/  LOP3.LUT R4, R4, 0x2, RZ, 0xfc, !PT ;  /* 0x0000000204047812 */ /* 0x000fc800078efcff */
[----:B------:R-:W-:-:S13]  /*4b00*/  ISETP.NE.AND P0, PT, R4, 0x3, PT ;  /* 0x000000030400780c */ /* 0x000fda0003f05270 */
[----:B------:R-:W-:Y:S05]  /*4b10*/  @!P0 BRA `(.L_x_90) ;  /* 0x0000000000048947 */ /* 0x000fea0003800000 */
[----:B------:R-:W-:Y:S01]  /*4b20*/  BPT.TRAP 0x1 ;  /* 0x000000040000795c */ /* 0x000fe20000300000 */
.L_x_90:
[----:B------:R-:W1:Y:S01]  /*4b30*/  S2R R7, SR_CgaCtaId ;  /* 0x0000000000077919 */ /* 0x000e620000008800 */
[----:B0----5:R-:W-:Y:S02]  /*4b40*/  SHF.R.U32.HI R2, RZ, 0x1, R10 ;  /* 0x00000001ff027819 */ /* 0x021fe4000001160a */
[----:B------:R-:W-:-:S03]  /*4b50*/  MOV R0, 0x400 ;  /* 0x0000040000007802 */ /* 0x000fc60000000f00 */
[----:B------:R-:W-:-:S05]  /*4b60*/  IMAD.WIDE.U32 R2, R2, -0x6db6db6d, RZ ;  /* 0x9249249302027825 */ /* 0x000fca00078e00ff */
[----:B------:R-:W-:-:S05]  /*4b70*/  SHF.R.U32.HI R3, RZ, 0x2, R3 ;  /* 0x00000002ff037819 */ /* 0x000fca0000011603 */
[----:B------:R-:W-:Y:S01]  /*4b80*/  IMAD R3, R3, -0xe, R10 ;  /* 0xfffffff203037824 */ /* 0x000fe200078e020a */
[----:B-1----:R-:W-:Y:S02]  /*4b90*/  LEA R0, R7, R0, 0x18 ;  /* 0x0000000007007211 */ /* 0x002fe400078ec0ff */
[----:B------:R-:W-:-:S03]  /*4ba0*/  SHF.L.U32 R7, R5, 0x1f, RZ ;  /* 0x0000001f05077819 */ /* 0x000fc600000006ff */
[----:B------:R-:W-:-:S04]  /*4bb0*/  VIADD R0, R0, 0x38070 ;  /* 0x0003807000007836 */ /* 0x000fc80000000000 */
[----:B------:R-:W-:-:S07]  /*4bc0*/  IMAD R2, R3, 0x8, R0 ;  /* 0x0000000803027824 */ /* 0x000fce00078e0200 */
.L_x_91:
[----:B0-----:R0:W1:Y:S02]  /*4bd0*/  SYNCS.PHASECHK.TRANS64.TRYWAIT P0, [R2+URZ], R7 ;  /* 0x00000007020075a7 */ /* 0x001064000800017f */
[----:B-1----:R-:W-:Y:S05]  /*4be0*/  @!P0 NANOSLEEP.SYNCS 0x989680 ;  /* 0x009896800000895d */ /* 0x002fea0003900000 */
[----:B------:R-:W1:Y:S02]  /*4bf0*/  @!P0 SYNCS.PHASECHK.TRANS64 P0, [R2+URZ], R7 ;  /* 0x00000007020085a7 */ /* 0x000e64000800007f */
[----:B-1----:R-:W-:Y:S05]  /*4c00*/  @!P0 BRA `(.L_x_91) ;  /* 0xfffffffc00f08947 */ /* 0x002fea000383ffff */
[----:B------:R-:W-:-:S05]  /*4c10*/  VIADD R3, R3, 0x1 ;  /* 0x0000000103037836 */ /* 0x000fca0000000000 */
[----:B------:R-:W-:-:S04]  /*4c20*/  ISETP.NE.AND P0, PT, R3, 0xe, PT ;  /* 0x0000000e0300780c */ /* 0x000fc80003f05270 */
[----:B0-----:R-:W-:Y:S02]  /*4c30*/  SEL R2, RZ, 0x1, P0 ;  /* 0x00000001ff027807 */ /* 0x001fe40000000000 */
[----:B------:R-:W-:Y:S02]  /*4c40*/  SEL R3, R3, RZ, P0 ;  /* 0x000000ff03037207 */ /* 0x000fe40000000000 */
[----:B------:R-:W-:-:S03]  /*4c50*/  LOP3.LUT R7, R5, R2, RZ, 0x3c, !PT ;  /* 0x0000000205077212 */ /* 0x000fc600078e3cff */
[----:B------:R-:W-:Y:S01]  /*4c60*/  IMAD R2, R3, 0x8, R0 ;  /* 0x0000000803027824 */ /* 0x000fe200078e0200 */
[----:B------:R-:W-:-:S07]  /*4c70*/  SHF.L.U32 R5, R7, 0x1f, RZ ;  /* 0x0000001f07057819 */ /* 0x000fce00000006ff */
.L_x_92:
        /* <DEDUP_REMOVED lines=11> */
.L_x_93:
        /* <DEDUP_REMOVED lines=11> */
.L_x_94:
        /* <DEDUP_REMOVED lines=11> */
.L_x_95:
        /* <DEDUP_REMOVED lines=11> */
.L_x_96:
        /* <DEDUP_REMOVED lines=11> */
.L_x_97:
        /* <DEDUP_REMOVED lines=11> */
.L_x_98:
        /* <DEDUP_REMOVED lines=11> */
.L_x_99:
        /* <DEDUP_REMOVED lines=11> */
.L_x_100:
        /* <DEDUP_REMOVED lines=11> */
.L_x_101:
        /* <DEDUP_REMOVED lines=11> */
.L_x_102:
        /* <DEDUP_REMOVED lines=11> */
.L_x_103:
        /* <DEDUP_REMOVED lines=11> */
.L_x_104:
[----:B0-----:R0:W1:Y:S02]  /*54c0*/  SYNCS.PHASECHK.TRANS64.TRYWAIT P0, [R3+URZ], R0 ;  /* 0x00000000030075a7 */ /* 0x001064000800017f */
[----:B-1----:R-:W-:Y:S05]  /*54d0*/  @!P0 NANOSLEEP.SYNCS 0x989680 ;  /* 0x009896800000895d */ /* 0x002fea0003900000 */
[----:B------:R-:W1:Y:S02]  /*54e0*/  @!P0 SYNCS.PHASECHK.TRANS64 P0, [R3+URZ], R0 ;  /* 0x00000000030085a7 */ /* 0x000e64000800007f */
[----:B-1----:R-:W-:Y:S05]  /*54f0*/  @P0 EXIT ;  /* 0x000000000000094d */ /* 0x002fea0003800000 */
[----:B------:R-:W-:Y:S05]  /*5500*/  BRA `(.L_x_104) ;  /* 0xfffffffc00ec7947 */ /* 0x000fea000383ffff */
.L_x_105:
[----:B------:R-:W-:-:S00]  /*5510*/  BRA `(.L_x_105) ;  /* 0xfffffffc00fc7947 */ /* 0x000fc0000383ffff */
[----:B------:R-:W-:-:S00]  /*5520*/  NOP ;  /* 0x0000000000007918 */ /* 0x000fc00000000000 */
        /* <DEDUP_REMOVED lines=13> */
.L_x_106:


//--------------------- .nv.shared._ZN7cutlass13device_kernelINS_4conv6kernel13ConvUniversalINS1_16ConvProblemShapeILNS1_8OperatorE2ELi3EEENS1_10collective14CollectiveConvINS1_46MainloopSm90TmaGmmaWarpSpecializedImplicitGemmILS5_2ELi14ELi3EN4cute5tupleIJNSA_1CILi1EEESD_SD_EEENS1_36KernelImplicitTmaWarpSpecializedSm90ELi1EEENSB_IJNSC_ILi64EEENSB_IJSH_EEESI_EEENS_6half_tESK_NSA_8TiledMMAINSA_8MMA_AtomIJNSA_4SM904GMMA25MMA_64x64x16_F32F16F16_SSILNSO_5MajorE1ELSQ_1ELNSO_7ScaleInE1ELSR_1EEEEEENSA_6LayoutISE_NSB_IJNSC_ILi0EEESV_SV_EEEEENSB_IJNSA_10UnderscoreESY_SY_EEEEENS7_6detail26Sm90ImplicitGemmTileTraitsINSA_13SM90_TMA_LOADENSA_14ComposedLayoutINSA_7SwizzleILi3ELi4ELi3EEENSA_18smem_ptr_flag_bitsILi16EEENSU_INSB_IJNSB_IJSH_SD_EEENSB_IJNSC_ILi8EEES1A_EEENSB_IJSD_NSC_ILi14EEEEEEEEENSB_IJNSB_IJSD_SV_EEENSB_IJSH_NSC_ILi512EEEEEENSB_IJSV_NSC_ILi4096EEEEEEEEEEEEEvEENS12_INSA_20SM90_TMA_LOAD_IM2COLES1M_vEEEENS_8epilogue10collective6detail29Sm90TmaWarpSpecializedAdapterINS1S_15DefaultEpilogueISK_NSB_IJlNSB_IJSD_lllEEESV_EEES1X_NS1R_6thread17LinearCombinationISK_Li1EffLNS1Y_9ScaleType4KindE0ELNS_15FloatRoundStyleE2ESK_EENS_4gemm15EpilogueDefaultEEEEEvvEEEEvNT_6ParamsE --------------------------
	.section	.nv.shared._ZN7cutlass13device_kernelINS_4conv6kernel13ConvUniversalINS1_16ConvProblemShapeILNS1_8OperatorE2ELi3EEENS1_10collective14CollectiveConvINS1_46MainloopSm90TmaGmmaWarpSpecializedImplicitGemmILS5_2ELi14ELi3EN4cute5tupleIJNSA_1CILi1EEESD_SD_EEENS1_36KernelImplicitTmaWarpSpecializedSm90ELi1EEENSB_IJNSC_ILi64EEENSB_IJSH_EEESI_EEENS_6half_tESK_NSA_8TiledMMAINSA_8MMA_AtomIJNSA_4SM904GMMA25MMA_64x64x16_F32F16F16_SSILNSO_5MajorE1ELSQ_1ELNSO_7ScaleInE1ELSR_1EEEEEENSA_6LayoutISE_NSB_IJNSC_ILi0EEESV_SV_EEEEENSB_IJNSA_10UnderscoreESY_SY_EEEEENS7_6detail26Sm90ImplicitGemmTileTraitsINSA_13SM90_TMA_LOADENSA_14ComposedLayoutINSA_7SwizzleILi3ELi4ELi3EEENSA_18smem_ptr_flag_bitsILi16EEENSU_INSB_IJNSB_IJSH_SD_EEENSB_IJNSC_ILi8EEES1A_EEENSB_IJSD_NSC_ILi14EEEEEEEEENSB_IJNSB_IJSD_SV_EEENSB_IJSH_NSC_ILi512EEEEEENSB_IJSV_NSC_ILi4096EEEEEEEEEEEEEvEENS12_INSA_20SM90_TMA_LOAD_IM2COLES1M_vEEEENS_8epilogue10collective6detail29Sm90TmaWarpSpecializedAdapterINS1S_15DefaultEpilogueISK_NSB_IJlNSB_IJSD_lllEEESV_EEES1X_NS1R_6thread17LinearCombinationISK_Li1EffLNS1Y_9ScaleType4KindE0ELNS_15FloatRoundStyleE2ESK_EENS_4gemm15EpilogueDefaultEEEEEvvEEEEvNT_6ParamsE,"aw",@nobits
	.sectionflags	@""
	.align	16
	.zero		1024


//--------------------- .nv.shared.reserved.0     --------------------------
	.section	.nv.shared.reserved.0,"aw",@nobits
	.weak		__nv_reservedSMEM_offset_0_alias
	.size		__nv_reservedSMEM_offset_0_alias, 0, 0
	.other		__nv_reservedSMEM_offset_0_alias,@"STO_CUDA_RESERVED_SHARED STV_DEFAULT"
__nv_reservedSMEM_offset_0_alias:
	.zero		0


//--------------------- .nv.global                --------------------------
	.section	.nv.global,"aw",@nobits
.nv.global:
	.type		_ZN39_INTERNAL_55579626_4_k_cu_961b30da_29854cute1_E,@object
	.size		_ZN39_INTERNAL_55579626_4_k_cu_961b30da_29854cute1_E,(_ZN39_INTERNAL_55579626_4_k_cu_961b30da_29854cuda3std3__45__cpo6cbeginE - _ZN39_INTERNAL_55579626_4_k_cu_961b30da_29854cute1_E)
_ZN39_INTERNAL_55579626_4_k_cu_961b30da_29854cute1_E:
	.zero		1
	.type		_ZN39_INTERNAL_55579626_4_k_cu_961b30da_29854cuda3std3__45__cpo6cbeginE,@object
	.size		_ZN39_INTERNAL_55579626_4_k_cu_961b30da_29854cuda3std3__45__cpo6cbeginE,(_ZN39_INTERNAL_55579626_4_k_cu_961b30da_29854cuda3std3__48in_placeE - _ZN39_INTERNAL_55579626_4_k_cu_961b30da_29854cuda3std3__45__cpo6cbeginE)
_ZN39_INTERNAL_55579626_4_k_cu_961b30da_29854cuda3std3__45__cpo6cbeginE:
	.zero		1
	.type		_ZN39_INTERNAL_55579626_4_k_cu_961b30da_29854cuda3std3__48in_placeE,@object
	.size		_ZN39_INTERNAL_55579626_4_k_cu_961b30da_29854cuda3std3__48in_placeE,(_ZN39_INTERNAL_55579626_4_k_cu_961b30da_29854cuda3std6ranges3__45__cpo9iter_moveE - _ZN39_INTERNAL_55579626_4_k_cu_961b30da_29854cuda3std3__48in_placeE)
_ZN39_INTERNAL_55579626_4_k_cu_961b30da_29854cuda3std3__48in_placeE:
	.zero		1
	.type		_ZN39_INTERNAL_55579626_4_k_cu_961b30da_29854cuda3std6ranges3__45__cpo9iter_moveE,@object
	.size		_ZN39_INTERNAL_55579626_4_k_cu_961b30da_29854cuda3std6ranges3__45__cpo9iter_moveE,(_ZN39_INTERNAL_55579626_4_k_cu_961b30da_29854cuda3std3__45__cpo5beginE - _ZN39_INTERNAL_55579626_4_k_cu_961b30da_29854cuda3std6ranges3__45__cpo9iter_moveE)
_ZN39_INTERNAL_55579626_4_k_cu_961b30da_29854cuda3std6ranges3__45__cpo9iter_moveE:
	.zero		1
	.type		_ZN39_INTERNAL_55579626_4_k_cu_961b30da_29854cuda3std3__45__cpo5beginE,@object
	.size		_ZN39_INTERNAL_55579626_4_k_cu_961b30da_29854cuda3std3__45__cpo5beginE,(_ZN39_INTERNAL_55579626_4_k_cu_961b30da_29854cuda3std3__441_GLOBAL__N__55579626_4_k_cu_961b30da_29856ignoreE - _ZN39_INTERNAL_55579626_4_k_cu_961b30da_29854cuda3std3__45__cpo5beginE)
_ZN39_INTERNAL_55579626_4_k_cu_961b30da_29854cuda3std3__45__cpo5beginE:
	.zero		1
	.type		_ZN39_INTERNAL_55579626_4_k_cu_961b30da_29854cuda3std3__441_GLOBAL__N__55579626_4_k_cu_961b30da_29856ignoreE,@object
	.size		_ZN39_INTERNAL_55579626_4_k_cu_961b30da_29854cuda3std3__441_GLOBAL__N__55579626_4_k_cu_961b30da_29856ignoreE,(_ZN39_INTERNAL_55579626_4_k_cu_961b30da_29854cute7productE - _ZN39_INTERNAL_55579626_4_k_cu_961b30da_29854cuda3std3__441_GLOBAL__N__55579626_4_k_cu_961b30da_29856ignoreE)
_ZN39_INTERNAL_55579626_4_k_cu_961b30da_29854cuda3std3__441_GLOBAL__N__55579626_4_k_cu_961b30da_29856ignoreE:
	.zero		1
	.type		_ZN39_INTERNAL_55579626_4_k_cu_961b30da_29854cute7productE,@object
	.size		_ZN39_INTERNAL_55579626_4_k_cu_961b30da_29854cute7productE,(_ZN39_INTERNAL_55579626_4_k_cu_961b30da_29854cuda3std3__45__cpo3endE - _ZN39_INTERNAL_55579626_4_k_cu_961b30da_29854cute7productE)
_ZN39_INTERNAL_55579626_4_k_cu_961b30da_29854cute7productE:
	.zero		1
	.type		_ZN39_INTERNAL_55579626_4_k_cu_961b30da_29854cuda3std3__45__cpo3endE,@object
	.size		_ZN39_INTERNAL_55579626_4_k_cu_961b30da_29854cuda3std3__45__cpo3endE,(_ZN39_INTERNAL_55579626_4_k_cu_961b30da_29854cuda3std3__419piecewise_constructE - _ZN39_INTERNAL_55579626_4_k_cu_961b30da_29854cuda3std3__45__cpo3endE)
_ZN39_INTERNAL_55579626_4_k_cu_961b30da_29854cuda3std3__45__cpo3endE:
	.zero		1
	.type		_ZN39_INTERNAL_55579626_4_k_cu_961b30da_29854cuda3std3__419piecewise_constructE,@object
	.size		_ZN39_INTERNAL_55579626_4_k_cu_961b30da_29854cuda3std3__419piecewise_constructE,(_ZN39_INTERNAL_55579626_4_k_cu_961b30da_29854cuda3std3__45__cpo4cendE - _ZN39_INTERNAL_55579626_4_k_cu_961b30da_29854cuda3std3__419piecewise_constructE)
_ZN39_INTERNAL_55579626_4_k_cu_961b30da_29854cuda3std3__419piecewise_constructE:
	.zero		1
	.type		_ZN39_INTERNAL_55579626_4_k_cu_961b30da_29854cuda3std3__45__cpo4cendE,@object
	.size		_ZN39_INTERNAL_55579626_4_k_cu_961b30da_29854cuda3std3__45__cpo4cendE,(_ZN39_INTERNAL_55579626_4_k_cu_961b30da_29854cuda3std6ranges3__45__cpo4swapE - _ZN39_INTERNAL_55579626_4_k_cu_961b30da_29854cuda3std3__45__cpo4cendE)
_ZN39_INTERNAL_55579626_4_k_cu_961b30da_29854cuda3std3__45__cpo4cendE:
	.zero		1
	.type		_ZN39_INTERNAL_55579626_4_k_cu_961b30da_29854cuda3std6ranges3__45__cpo4swapE,@object
	.size		_ZN39_INTERNAL_55579626_4_k_cu_961b30da_29854cuda3std6ranges3__45__cpo4swapE,(.L_7 - _ZN39_INTERNAL_55579626_4_k_cu_961b30da_29854cuda3std6ranges3__45__cpo4swapE)
_ZN39_INTERNAL_55579626_4_k_cu_961b30da_29854cuda3std6ranges3__45__cpo4swapE:
	.zero		1
.L_7:


//--------------------- .nv.constant0._ZN7cutlass13device_kernelINS_4conv6kernel13ConvUniversalINS1_16ConvProblemShapeILNS1_8OperatorE2ELi3EEENS1_10collective14CollectiveConvINS1_46MainloopSm90TmaGmmaWarpSpecializedImplicitGemmILS5_2ELi14ELi3EN4cute5tupleIJNSA_1CILi1EEESD_SD_EEENS1_36KernelImplicitTmaWarpSpecializedSm90ELi1EEENSB_IJNSC_ILi64EEENSB_IJSH_EEESI_EEENS_6half_tESK_NSA_8TiledMMAINSA_8MMA_AtomIJNSA_4SM904GMMA25MMA_64x64x16_F32F16F16_SSILNSO_5MajorE1ELSQ_1ELNSO_7ScaleInE1ELSR_1EEEEEENSA_6LayoutISE_NSB_IJNSC_ILi0EEESV_SV_EEEEENSB_IJNSA_10UnderscoreESY_SY_EEEEENS7_6detail26Sm90ImplicitGemmTileTraitsINSA_13SM90_TMA_LOADENSA_14ComposedLayoutINSA_7SwizzleILi3ELi4ELi3EEENSA_18smem_ptr_flag_bitsILi16EEENSU_INSB_IJNSB_IJSH_SD_EEENSB_IJNSC_ILi8EEES1A_EEENSB_IJSD_NSC_ILi14EEEEEEEEENSB_IJNSB_IJSD_SV_EEENSB_IJSH_NSC_ILi512EEEEEENSB_IJSV_NSC_ILi4096EEEEEEEEEEEEEvEENS12_INSA_20SM90_TMA_LOAD_IM2COLES1M_vEEEENS_8epilogue10collective6detail29Sm90TmaWarpSpecializedAdapterINS1S_15DefaultEpilogueISK_NSB_IJlNSB_IJSD_lllEEESV_EEES1X_NS1R_6thread17LinearCombinationISK_Li1EffLNS1Y_9ScaleType4KindE0ELNS_15FloatRoundStyleE2ESK_EENS_4gemm15EpilogueDefaultEEEEEvvEEEEvNT_6ParamsE --------------------------
	.section	.nv.constant0._ZN7cutlass13device_kernelINS_4conv6kernel13ConvUniversalINS1_16ConvProblemShapeILNS1_8OperatorE2ELi3EEENS1_10collective14CollectiveConvINS1_46MainloopSm90TmaGmmaWarpSpecializedImplicitGemmILS5_2ELi14ELi3EN4cute5tupleIJNSA_1CILi1EEESD_SD_EEENS1_36KernelImplicitTmaWarpSpecializedSm90ELi1EEENSB_IJNSC_ILi64EEENSB_IJSH_EEESI_EEENS_6half_tESK_NSA_8TiledMMAINSA_8MMA_AtomIJNSA_4SM904GMMA25MMA_64x64x16_F32F16F16_SSILNSO_5MajorE1ELSQ_1ELNSO_7ScaleInE1ELSR_1EEEEEENSA_6LayoutISE_NSB_IJNSC_ILi0EEESV_SV_EEEEENSB_IJNSA_10UnderscoreESY_SY_EEEEENS7_6detail26Sm90ImplicitGemmTileTraitsINSA_13SM90_TMA_LOADENSA_14ComposedLayoutINSA_7SwizzleILi3ELi4ELi3EEENSA_18smem_ptr_flag_bitsILi16EEENSU_INSB_IJNSB_IJSH_SD_EEENSB_IJNSC_ILi8EEES1A_EEENSB_IJSD_NSC_ILi14EEEEEEEEENSB_IJNSB_IJSD_SV_EEENSB_IJSH_NSC_ILi512EEEEEENSB_IJSV_NSC_ILi4096EEEEEEEEEEEEEvEENS12_INSA_20SM90_TMA_LOAD_IM2COLES1M_vEEEENS_8epilogue10collective6detail29Sm90TmaWarpSpecializedAdapterINS1S_15DefaultEpilogueISK_NSB_IJlNSB_IJSD_lllEEESV_EEES1X_NS1R_6thread17LinearCombinationISK_Li1EffLNS1Y_9ScaleType4KindE0ELNS_15FloatRoundStyleE2ESK_EENS_4gemm15EpilogueDefaultEEEEEvvEEEEvNT_6ParamsE,"a",@progbits
	.sectionflags	@""
	.align	4
.nv.constant0._ZN7cutlass13device_kernelINS_4conv6kernel13ConvUniversalINS1_16ConvProblemShapeILNS1_8OperatorE2ELi3EEENS1_10collective14CollectiveConvINS1_46MainloopSm90TmaGmmaWarpSpecializedImplicitGemmILS5_2ELi14ELi3EN4cute5tupleIJNSA_1CILi1EEESD_SD_EEENS1_36KernelImplicitTmaWarpSpecializedSm90ELi1EEENSB_IJNSC_ILi64EEENSB_IJSH_EEESI_EEENS_6half_tESK_NSA_8TiledMMAINSA_8MMA_AtomIJNSA_4SM904GMMA25MMA_64x64x16_F32F16F16_SSILNSO_5MajorE1ELSQ_1ELNSO_7ScaleInE1ELSR_1EEEEEENSA_6LayoutISE_NSB_IJNSC_ILi0EEESV_SV_EEEEENSB_IJNSA_10UnderscoreESY_SY_EEEEENS7_6detail26Sm90ImplicitGemmTileTraitsINSA_13SM90_TMA_LOADENSA_14ComposedLayoutINSA_7SwizzleILi3ELi4ELi3EEENSA_18smem_ptr_flag_bitsILi16EEENSU_INSB_IJNSB_IJSH_SD_EEENSB_IJNSC_ILi8EEES1A_EEENSB_IJSD_NSC_ILi14EEEEEEEEENSB_IJNSB_IJSD_SV_EEENSB_IJSH_NSC_ILi512EEEEEENSB_IJSV_NSC_ILi4096EEEEEEEEEEEEEvEENS12_INSA_20SM90_TMA_LOAD_IM2COLES1M_vEEEENS_8epilogue10collective6detail29Sm90TmaWarpSpecializedAdapterINS1S_15DefaultEpilogueISK_NSB_IJlNSB_IJSD_lllEEESV_EEES1X_NS1R_6thread17LinearCombinationISK_Li1EffLNS1Y_9ScaleType4KindE0ELNS_15FloatRoundStyleE2ESK_EENS_4gemm15EpilogueDefaultEEEEEvvEEEEvNT_6ParamsE:
	.zero		1664


//--------------------- SYMBOLS --------------------------

	.type		.nv.reservedSmem.offset0,@object
	.size		.nv.reservedSmem.offset0,0x4
